//
// Generated by NVIDIA NVVM Compiler
//
// Compiler Build ID: CL-36424714
// Cuda compilation tools, release 13.0, V13.0.88
// Based on NVVM 20.0.0
//

.version 9.0
.target sm_100
.address_size 64

	// .globl	_Z9check_divP7Divisorm
.global .attribute(.managed) .align 8 .b8 num[584];
.global .attribute(.managed) .align 8 .u64 k = 3;

.visible .entry _Z9check_divP7Divisorm(
	.param .u64 .ptr .align 1 _Z9check_divP7Divisorm_param_0,
	.param .u64 _Z9check_divP7Divisorm_param_1
)
{
	.reg .pred 	%p<20>;
	.reg .b16 	%rs<4>;
	.reg .b32 	%r<263>;
	.reg .b32 	%f<3>;
	.reg .b64 	%rd<44>;

	ld.param.u64 	%rd10, [_Z9check_divP7Divisorm_param_0];
	ld.param.u64 	%rd11, [_Z9check_divP7Divisorm_param_1];
	mov.u32 	%r58, %ctaid.x;
	mov.u32 	%r59, %ntid.x;
	mov.u32 	%r60, %tid.x;
	mad.lo.s32 	%r61, %r58, %r59, %r60;
	cvt.u64.u32 	%rd1, %r61;
	setp.le.u64 	%p3, %rd11, %rd1;
	@%p3 bra 	$L__BB0_15;
	cvta.to.global.u64 	%rd13, %rd10;
	ld.global.u64 	%rd14, [k];
	shl.b64 	%rd15, %rd1, 1;
	add.s64 	%rd41, %rd14, %rd15;
	shl.b64 	%rd16, %rd1, 4;
	add.s64 	%rd3, %rd13, %rd16;
	st.global.u64 	[%rd3], %rd41;
	mov.b64 	%rd42, 0;
$L__BB0_2:
	shr.u64 	%rd18, %rd41, 32;
	setp.lt.u64 	%p4, %rd41, 4294967296;
	selp.b64 	%rd19, %rd41, %rd18, %p4;
	cvt.u32.u64 	%r63, %rd19;
	max.u64 	%rd20, %rd41, 4294967296;
	cvt.u32.u64 	%r64, %rd20;
	selp.b32 	%r65, 96, 64, %p4;
	clz.b32 	%r1, %r63;
	add.s32 	%r2, %r1, %r65;
	shf.l.wrap.b32 	%r3, %r64, %r63, %r1;
	and.b32  	%r4, %r1, 31;
	shl.b32 	%r5, %r64, %r4;
	neg.s32 	%r66, %r3;
	cvt.u64.u32 	%rd21, %r66;
	shl.b64 	%rd22, %rd21, 32;
	cvt.u64.u32 	%rd23, %r5;
	mov.b32 	%r67, 17185;
	mov.b32 	%r68, 63;
	prmt.b32 	%r69, %r3, %r68, %r67;
	mov.b32 	%f1, %r69;
	rcp.approx.f32 	%f2, %f1;
	mov.b32 	%r70, %f2;
	shl.b32 	%r71, %r70, 9;
	add.s32 	%r6, %r71, -512;
	mul.hi.u32 	%r72, %r6, %r5;
	cvt.u64.u32 	%rd24, %r72;
	mul.wide.u32 	%rd25, %r6, %r3;
	add.s64 	%rd26, %rd23, %rd24;
	add.s64 	%rd27, %rd26, %rd25;
	sub.s64 	%rd28, %rd22, %rd27;
	cvt.u32.u64 	%r7, %rd28;
	{ .reg .b32 tmp; mov.b64 {tmp, %r8}, %rd28; }
	setp.gt.s64 	%p5, %rd28, -1;
	selp.b32 	%r9, %r6, 0, %p5;
	shr.u64 	%rd29, %rd28, 63;
	cvt.u32.u64 	%r73, %rd29;
	xor.b32  	%r10, %r73, 1;
	mov.b64 	%rd43, 0;
	mov.b32 	%r244, 72;
	cvt.u16.u32 	%rs1, %r2;
	and.b16  	%rs2, %rs1, 64;
	and.b16  	%rs3, %rs1, 32;
$L__BB0_3:
	mul.wide.u32 	%rd30, %r244, 8;
	mov.u64 	%rd31, num;
	add.s64 	%rd32, %rd31, %rd30;
	ld.global.u64 	%rd33, [%rd32];
	cvt.u32.u64 	%r114, %rd33;
	{ .reg .b32 tmp; mov.b64 {tmp, %r115}, %rd33; }
	cvt.u32.u64 	%r116, %rd43;
	{ .reg .b32 tmp; mov.b64 {tmp, %r117}, %rd43; }
	shl.b32 	%r250, %r114, %r4;
	shf.l.wrap.b32 	%r249, %r114, %r115, %r1;
	shf.l.wrap.b32 	%r248, %r115, %r116, %r1;
	shf.l.wrap.b32 	%r247, %r116, %r117, %r1;
	mov.b32 	%r245, 0;
	shf.l.wrap.b32 	%r246, %r117, %r245, %r1;
	mov.b32 	%r77, -2147483648;
	// begin inline asm
	mad.hi.cc.u32 %r74,%r6,%r7,%r77;
	// end inline asm
	// begin inline asm
	addc.u32 %r78,%r245,%r245;
	// end inline asm
	// begin inline asm
	mad.lo.cc.u32 %r81,%r6,%r8,%r74;
	// end inline asm
	// begin inline asm
	madc.hi.u32 %r85,%r6,%r8,%r78;
	// end inline asm
	// begin inline asm
	add.cc.u32 %r89,%r81,%r7;
	// end inline asm
	// begin inline asm
	addc.cc.u32 %r92,%r85,%r8;
	// end inline asm
	// begin inline asm
	addc.u32 %r95,%r245,%r245;
	// end inline asm
	// begin inline asm
	add.cc.u32 %r98,%r92,%r9;
	// end inline asm
	// begin inline asm
	addc.u32 %r101,%r95,%r10;
	// end inline asm
	setp.eq.s32 	%p6, %r101, 2;
	selp.b32 	%r118, -1, %r98, %p6;
	mul.hi.u32 	%r119, %r118, %r5;
	cvt.u64.u32 	%rd34, %r119;
	mul.wide.u32 	%rd35, %r118, %r3;
	add.s64 	%rd36, %rd35, %rd34;
	cvt.u32.u64 	%r105, %rd36;
	{ .reg .b32 tmp; mov.b64 {tmp, %r108}, %rd36; }
	// begin inline asm
	add.cc.u32 %r104,%r105,%r5;
	// end inline asm
	// begin inline asm
	addc.cc.u32 %r107,%r108,%r3;
	// end inline asm
	// begin inline asm
	addc.u32 %r110,%r245,%r245;
	// end inline asm
	setp.eq.s32 	%p7, %r110, 0;
	min.u32 	%r120, %r118, -2;
	add.s32 	%r121, %r120, 1;
	selp.b32 	%r17, %r121, %r118, %p7;
$L__BB0_4:
	.pragma "nounroll";
	// begin inline asm
	sub.cc.u32 %r122,%r248,%r5;
	// end inline asm
	// begin inline asm
	subc.cc.u32 %r125,%r247,%r3;
	// end inline asm
	mov.b32 	%r130, -2;
	// begin inline asm
	subc.u32 %r128,%r246,%r130;
	// end inline asm
	// begin inline asm
	mad.hi.u32 %r131,%r246,%r17,%r128;
	// end inline asm
	setp.lt.u32 	%p9, %r131, %r246;
	selp.b32 	%r255, -1, %r131, %p9;
	mov.b32 	%r162, 0;
	// begin inline asm
	mad.lo.cc.u32 %r135,%r255,%r5,%r162;
	// end inline asm
	// begin inline asm
	madc.hi.u32 %r139,%r255,%r5,%r162;
	// end inline asm
	// begin inline asm
	mad.lo.cc.u32 %r143,%r255,%r3,%r139;
	// end inline asm
	// begin inline asm
	madc.hi.u32 %r147,%r255,%r3,%r162;
	// end inline asm
	// begin inline asm
	sub.cc.u32 %r256,%r248,%r135;
	// end inline asm
	// begin inline asm
	subc.cc.u32 %r257,%r247,%r143;
	// end inline asm
	// begin inline asm
	subc.cc.u32 %r258,%r246,%r147;
	// end inline asm
	// begin inline asm
	addc.u32 %r160,%r162,%r162;
	// end inline asm
	setp.ne.s32 	%p10, %r160, 0;
	mov.pred 	%p19, 0;
	@%p10 bra 	$L__BB0_6;
	// begin inline asm
	add.cc.u32 %r256,%r256,%r5;
	// end inline asm
	// begin inline asm
	addc.cc.u32 %r257,%r257,%r3;
	// end inline asm
	mov.b32 	%r174, 0;
	// begin inline asm
	addc.cc.u32 %r258,%r258,%r174;
	// end inline asm
	// begin inline asm
	addc.u32 %r172,%r174,%r174;
	// end inline asm
	add.s32 	%r255, %r255, -1;
	setp.eq.s32 	%p19, %r172, 0;
$L__BB0_6:
	not.pred 	%p11, %p19;
	@%p11 bra 	$L__BB0_8;
	// begin inline asm
	add.cc.u32 %r256,%r256,%r5;
	// end inline asm
	// begin inline asm
	addc.cc.u32 %r257,%r257,%r3;
	// end inline asm
	mov.b32 	%r183, 0;
	// begin inline asm
	addc.u32 %r258,%r258,%r183;
	// end inline asm
	add.s32 	%r255, %r255, -1;
$L__BB0_8:
	mov.b32 	%r217, 0;
	// begin inline asm
	mad.lo.cc.u32 %r184,%r255,%r217,%r217;
	// end inline asm
	// begin inline asm
	madc.hi.u32 %r188,%r255,%r217,%r217;
	// end inline asm
	// begin inline asm
	mad.lo.cc.u32 %r192,%r255,%r217,%r188;
	// end inline asm
	// begin inline asm
	madc.hi.u32 %r196,%r255,%r217,%r217;
	// end inline asm
	// begin inline asm
	sub.cc.u32 %r259,%r250,%r184;
	// end inline asm
	// begin inline asm
	subc.cc.u32 %r248,%r249,%r192;
	// end inline asm
	// begin inline asm
	subc.cc.u32 %r247,%r256,%r196;
	// end inline asm
	// begin inline asm
	subc.cc.u32 %r246,%r257,%r217;
	// end inline asm
	// begin inline asm
	subc.cc.u32 %r212,%r258,%r217;
	// end inline asm
	// begin inline asm
	subc.u32 %r215,%r217,%r217;
	// end inline asm
	setp.ne.s32 	%p12, %r215, -1;
	@%p12 bra 	$L__BB0_10;
	mov.b32 	%r223, 0;
	// begin inline asm
	add.cc.u32 %r259,%r259,%r223;
	// end inline asm
	// begin inline asm
	addc.cc.u32 %r248,%r248,%r223;
	// end inline asm
	// begin inline asm
	addc.cc.u32 %r247,%r247,%r5;
	// end inline asm
	// begin inline asm
	addc.u32 %r246,%r246,%r3;
	// end inline asm
$L__BB0_10:
	add.s32 	%r245, %r245, 32;
	setp.le.u32 	%p13, %r245, %r2;
	mov.b32 	%r250, 0;
	mov.u32 	%r249, %r259;
	@%p13 bra 	$L__BB0_4;
	setp.eq.s32 	%p14, %r2, 128;
	setp.eq.s16 	%p15, %rs2, 0;
	setp.eq.s16 	%p16, %rs3, 0;
	shf.r.wrap.b32 	%r231, %r259, %r248, %r1;
	shf.r.wrap.b32 	%r232, %r248, %r247, %r1;
	shf.r.wrap.b32 	%r233, %r247, %r246, %r1;
	mov.b32 	%r234, 0;
	shf.r.wrap.b32 	%r235, %r246, %r234, %r1;
	selp.b32 	%r236, %r231, %r232, %p16;
	selp.b32 	%r237, %r232, %r233, %p16;
	selp.b32 	%r238, %r233, %r235, %p16;
	selp.b32 	%r239, %r235, 0, %p16;
	selp.b32 	%r240, %r236, %r238, %p15;
	selp.b32 	%r241, %r237, %r239, %p15;
	selp.b32 	%r242, -1, %r241, %p14;
	selp.b32 	%r243, -1, %r240, %p14;
	cvt.u64.u32 	%rd37, %r242;
	shl.b64 	%rd38, %rd37, 32;
	cvt.u64.u32 	%rd39, %r243;
	or.b64  	%rd43, %rd38, %rd39;
	add.s32 	%r57, %r244, -1;
	setp.ne.s32 	%p17, %r244, 0;
	mov.u32 	%r244, %r57;
	@%p17 bra 	$L__BB0_3;
	setp.ne.s64 	%p18, %rd43, 0;
	@%p18 bra 	$L__BB0_14;
	add.s64 	%rd42, %rd42, 1;
	ld.global.u64 	%rd40, [%rd3];
	mul.lo.s64 	%rd41, %rd40, %rd41;
	bra.uni 	$L__BB0_2;
$L__BB0_14:
	st.global.u64 	[%rd3+8], %rd42;
$L__BB0_15:
	ret;

}
	// .globl	_Z20divide_num_by_kernelPmmS_
.visible .entry _Z20divide_num_by_kernelPmmS_(
	.param .u64 .ptr .align 1 _Z20divide_num_by_kernelPmmS__param_0,
	.param .u64 _Z20divide_num_by_kernelPmmS__param_1,
	.param .u64 .ptr .align 1 _Z20divide_num_by_kernelPmmS__param_2
)
{
	.reg .pred 	%p<31>;
	.reg .b16 	%rs<4>;
	.reg .b32 	%r<478>;
	.reg .b32 	%f<3>;
	.reg .b64 	%rd<44>;

	ld.param.u64 	%rd6, [_Z20divide_num_by_kernelPmmS__param_1];
	shr.u64 	%rd7, %rd6, 32;
	setp.lt.u64 	%p5, %rd6, 4294967296;
	selp.b64 	%rd8, %rd6, %rd7, %p5;
	cvt.u32.u64 	%r102, %rd8;
	max.u64 	%rd9, %rd6, 4294967296;
	cvt.u32.u64 	%r103, %rd9;
	selp.b32 	%r104, 96, 64, %p5;
	setp.eq.s64 	%p6, %rd8, 0;
	clz.b32 	%r105, %r102;
	selp.b32 	%r1, 32, %r105, %p6;
	add.s32 	%r2, %r1, %r104;
	shf.l.wrap.b32 	%r3, %r103, %r102, %r1;
	and.b32  	%r4, %r1, 31;
	shl.b32 	%r5, %r103, %r4;
	neg.s32 	%r106, %r3;
	cvt.u64.u32 	%rd10, %r106;
	shl.b64 	%rd11, %rd10, 32;
	cvt.u64.u32 	%rd12, %r5;
	mov.b32 	%r107, 17185;
	mov.b32 	%r108, 63;
	prmt.b32 	%r109, %r3, %r108, %r107;
	mov.b32 	%f1, %r109;
	rcp.approx.f32 	%f2, %f1;
	mov.b32 	%r110, %f2;
	shl.b32 	%r111, %r110, 9;
	add.s32 	%r6, %r111, -512;
	mul.hi.u32 	%r112, %r6, %r5;
	cvt.u64.u32 	%rd13, %r112;
	mul.wide.u32 	%rd14, %r6, %r3;
	add.s64 	%rd15, %rd12, %rd13;
	add.s64 	%rd16, %rd15, %rd14;
	sub.s64 	%rd17, %rd11, %rd16;
	cvt.u32.u64 	%r7, %rd17;
	{ .reg .b32 tmp; mov.b64 {tmp, %r8}, %rd17; }
	setp.gt.s64 	%p7, %rd17, -1;
	selp.b32 	%r9, %r6, 0, %p7;
	shr.u64 	%rd18, %rd17, 63;
	cvt.u32.u64 	%r113, %rd18;
	xor.b32  	%r10, %r113, 1;
	mov.b64 	%rd43, 0;
	mov.b32 	%r439, 72;
	cvt.u16.u32 	%rs1, %r2;
	and.b16  	%rs2, %rs1, 64;
	and.b16  	%rs3, %rs1, 32;
$L__BB1_1:
	ld.param.u64 	%rd40, [_Z20divide_num_by_kernelPmmS__param_0];
	cvta.to.global.u64 	%rd19, %rd40;
	mul.wide.u32 	%rd20, %r439, 8;
	add.s64 	%rd21, %rd19, %rd20;
	ld.global.u64 	%rd22, [%rd21];
	cvt.u32.u64 	%r154, %rd22;
	{ .reg .b32 tmp; mov.b64 {tmp, %r155}, %rd22; }
	cvt.u32.u64 	%r156, %rd43;
	{ .reg .b32 tmp; mov.b64 {tmp, %r157}, %rd43; }
	shl.b32 	%r465, %r154, %r4;
	shf.l.wrap.b32 	%r464, %r154, %r155, %r1;
	shf.l.wrap.b32 	%r463, %r155, %r156, %r1;
	shf.l.wrap.b32 	%r462, %r156, %r157, %r1;
	mov.b32 	%r440, 0;
	shf.l.wrap.b32 	%r461, %r157, %r440, %r1;
	mov.b32 	%r117, -2147483648;
	// begin inline asm
	mad.hi.cc.u32 %r114,%r6,%r7,%r117;
	// end inline asm
	// begin inline asm
	addc.u32 %r118,%r440,%r440;
	// end inline asm
	// begin inline asm
	mad.lo.cc.u32 %r121,%r6,%r8,%r114;
	// end inline asm
	// begin inline asm
	madc.hi.u32 %r125,%r6,%r8,%r118;
	// end inline asm
	// begin inline asm
	add.cc.u32 %r129,%r121,%r7;
	// end inline asm
	// begin inline asm
	addc.cc.u32 %r132,%r125,%r8;
	// end inline asm
	// begin inline asm
	addc.u32 %r135,%r440,%r440;
	// end inline asm
	// begin inline asm
	add.cc.u32 %r138,%r132,%r9;
	// end inline asm
	// begin inline asm
	addc.u32 %r141,%r135,%r10;
	// end inline asm
	setp.eq.s32 	%p8, %r141, 2;
	selp.b32 	%r158, -1, %r138, %p8;
	mul.hi.u32 	%r159, %r158, %r5;
	cvt.u64.u32 	%rd23, %r159;
	mul.wide.u32 	%rd24, %r158, %r3;
	add.s64 	%rd25, %rd24, %rd23;
	cvt.u32.u64 	%r145, %rd25;
	{ .reg .b32 tmp; mov.b64 {tmp, %r148}, %rd25; }
	// begin inline asm
	add.cc.u32 %r144,%r145,%r5;
	// end inline asm
	// begin inline asm
	addc.cc.u32 %r147,%r148,%r3;
	// end inline asm
	// begin inline asm
	addc.u32 %r150,%r440,%r440;
	// end inline asm
	setp.eq.s32 	%p9, %r150, 0;
	min.u32 	%r160, %r158, -2;
	add.s32 	%r161, %r160, 1;
	selp.b32 	%r17, %r161, %r158, %p9;
	mov.u32 	%r451, %r440;
	mov.u32 	%r442, %r461;
	mov.u32 	%r443, %r462;
	mov.u32 	%r444, %r463;
	mov.u32 	%r445, %r464;
	mov.u32 	%r446, %r465;
$L__BB1_2:
	.pragma "nounroll";
	mov.u32 	%r19, %r451;
	// begin inline asm
	sub.cc.u32 %r162,%r444,%r5;
	// end inline asm
	// begin inline asm
	subc.cc.u32 %r165,%r443,%r3;
	// end inline asm
	mov.b32 	%r170, -2;
	// begin inline asm
	subc.u32 %r168,%r442,%r170;
	// end inline asm
	// begin inline asm
	mad.hi.u32 %r171,%r442,%r17,%r168;
	// end inline asm
	setp.lt.u32 	%p11, %r171, %r442;
	selp.b32 	%r451, -1, %r171, %p11;
	mov.b32 	%r202, 0;
	// begin inline asm
	mad.lo.cc.u32 %r175,%r451,%r5,%r202;
	// end inline asm
	// begin inline asm
	madc.hi.u32 %r179,%r451,%r5,%r202;
	// end inline asm
	// begin inline asm
	mad.lo.cc.u32 %r183,%r451,%r3,%r179;
	// end inline asm
	// begin inline asm
	madc.hi.u32 %r187,%r451,%r3,%r202;
	// end inline asm
	// begin inline asm
	sub.cc.u32 %r452,%r444,%r175;
	// end inline asm
	// begin inline asm
	subc.cc.u32 %r453,%r443,%r183;
	// end inline asm
	// begin inline asm
	subc.cc.u32 %r454,%r442,%r187;
	// end inline asm
	// begin inline asm
	addc.u32 %r200,%r202,%r202;
	// end inline asm
	setp.ne.s32 	%p12, %r200, 0;
	mov.pred 	%p29, 0;
	@%p12 bra 	$L__BB1_4;
	// begin inline asm
	add.cc.u32 %r452,%r452,%r5;
	// end inline asm
	// begin inline asm
	addc.cc.u32 %r453,%r453,%r3;
	// end inline asm
	mov.b32 	%r214, 0;
	// begin inline asm
	addc.cc.u32 %r454,%r454,%r214;
	// end inline asm
	// begin inline asm
	addc.u32 %r212,%r214,%r214;
	// end inline asm
	add.s32 	%r451, %r451, -1;
	setp.eq.s32 	%p29, %r212, 0;
$L__BB1_4:
	not.pred 	%p13, %p29;
	@%p13 bra 	$L__BB1_6;
	// begin inline asm
	add.cc.u32 %r452,%r452,%r5;
	// end inline asm
	// begin inline asm
	addc.cc.u32 %r453,%r453,%r3;
	// end inline asm
	mov.b32 	%r223, 0;
	// begin inline asm
	addc.u32 %r454,%r454,%r223;
	// end inline asm
	add.s32 	%r451, %r451, -1;
$L__BB1_6:
	mov.b32 	%r257, 0;
	// begin inline asm
	mad.lo.cc.u32 %r224,%r451,%r257,%r257;
	// end inline asm
	// begin inline asm
	madc.hi.u32 %r228,%r451,%r257,%r257;
	// end inline asm
	// begin inline asm
	mad.lo.cc.u32 %r232,%r451,%r257,%r228;
	// end inline asm
	// begin inline asm
	madc.hi.u32 %r236,%r451,%r257,%r257;
	// end inline asm
	// begin inline asm
	sub.cc.u32 %r455,%r446,%r224;
	// end inline asm
	// begin inline asm
	subc.cc.u32 %r444,%r445,%r232;
	// end inline asm
	// begin inline asm
	subc.cc.u32 %r443,%r452,%r236;
	// end inline asm
	// begin inline asm
	subc.cc.u32 %r442,%r453,%r257;
	// end inline asm
	// begin inline asm
	subc.cc.u32 %r252,%r454,%r257;
	// end inline asm
	// begin inline asm
	subc.u32 %r255,%r257,%r257;
	// end inline asm
	setp.ne.s32 	%p14, %r255, -1;
	@%p14 bra 	$L__BB1_8;
	add.s32 	%r451, %r451, -1;
	mov.b32 	%r263, 0;
	// begin inline asm
	add.cc.u32 %r455,%r455,%r263;
	// end inline asm
	// begin inline asm
	addc.cc.u32 %r444,%r444,%r263;
	// end inline asm
	// begin inline asm
	addc.cc.u32 %r443,%r443,%r5;
	// end inline asm
	// begin inline asm
	addc.u32 %r442,%r442,%r3;
	// end inline asm
$L__BB1_8:
	add.s32 	%r440, %r440, 32;
	setp.le.u32 	%p15, %r440, %r2;
	mov.b32 	%r446, 0;
	mov.u32 	%r445, %r455;
	@%p15 bra 	$L__BB1_2;
	ld.param.u64 	%rd41, [_Z20divide_num_by_kernelPmmS__param_0];
	setp.eq.s32 	%p16, %r2, 128;
	selp.b32 	%r311, -1, %r19, %p16;
	selp.b32 	%r312, -1, %r451, %p16;
	cvt.u64.u32 	%rd26, %r311;
	shl.b64 	%rd27, %rd26, 32;
	cvt.u64.u32 	%rd28, %r312;
	or.b64  	%rd29, %rd27, %rd28;
	cvta.to.global.u64 	%rd30, %rd41;
	add.s64 	%rd32, %rd30, %rd20;
	st.global.u64 	[%rd32], %rd29;
	mov.b32 	%r274, -2147483648;
	// begin inline asm
	mad.hi.cc.u32 %r271,%r6,%r7,%r274;
	// end inline asm
	mov.b32 	%r460, 0;
	// begin inline asm
	addc.u32 %r275,%r460,%r460;
	// end inline asm
	// begin inline asm
	mad.lo.cc.u32 %r278,%r6,%r8,%r271;
	// end inline asm
	// begin inline asm
	madc.hi.u32 %r282,%r6,%r8,%r275;
	// end inline asm
	// begin inline asm
	add.cc.u32 %r286,%r278,%r7;
	// end inline asm
	// begin inline asm
	addc.cc.u32 %r289,%r282,%r8;
	// end inline asm
	// begin inline asm
	addc.u32 %r292,%r460,%r460;
	// end inline asm
	// begin inline asm
	add.cc.u32 %r295,%r289,%r9;
	// end inline asm
	// begin inline asm
	addc.u32 %r298,%r292,%r10;
	// end inline asm
	setp.eq.s32 	%p17, %r298, 2;
	selp.b32 	%r313, -1, %r295, %p17;
	mul.hi.u32 	%r314, %r313, %r5;
	cvt.u64.u32 	%rd33, %r314;
	mul.wide.u32 	%rd34, %r313, %r3;
	add.s64 	%rd35, %rd34, %rd33;
	cvt.u32.u64 	%r302, %rd35;
	{ .reg .b32 tmp; mov.b64 {tmp, %r305}, %rd35; }
	// begin inline asm
	add.cc.u32 %r301,%r302,%r5;
	// end inline asm
	// begin inline asm
	addc.cc.u32 %r304,%r305,%r3;
	// end inline asm
	// begin inline asm
	addc.u32 %r307,%r460,%r460;
	// end inline asm
	setp.eq.s32 	%p18, %r307, 0;
	min.u32 	%r315, %r313, -2;
	add.s32 	%r316, %r315, 1;
	selp.b32 	%r60, %r316, %r313, %p18;
$L__BB1_10:
	.pragma "nounroll";
	// begin inline asm
	sub.cc.u32 %r317,%r463,%r5;
	// end inline asm
	// begin inline asm
	subc.cc.u32 %r320,%r462,%r3;
	// end inline asm
	mov.b32 	%r325, -2;
	// begin inline asm
	subc.u32 %r323,%r461,%r325;
	// end inline asm
	// begin inline asm
	mad.hi.u32 %r326,%r461,%r60,%r323;
	// end inline asm
	setp.lt.u32 	%p20, %r326, %r461;
	selp.b32 	%r470, -1, %r326, %p20;
	mov.b32 	%r357, 0;
	// begin inline asm
	mad.lo.cc.u32 %r330,%r470,%r5,%r357;
	// end inline asm
	// begin inline asm
	madc.hi.u32 %r334,%r470,%r5,%r357;
	// end inline asm
	// begin inline asm
	mad.lo.cc.u32 %r338,%r470,%r3,%r334;
	// end inline asm
	// begin inline asm
	madc.hi.u32 %r342,%r470,%r3,%r357;
	// end inline asm
	// begin inline asm
	sub.cc.u32 %r471,%r463,%r330;
	// end inline asm
	// begin inline asm
	subc.cc.u32 %r472,%r462,%r338;
	// end inline asm
	// begin inline asm
	subc.cc.u32 %r473,%r461,%r342;
	// end inline asm
	// begin inline asm
	addc.u32 %r355,%r357,%r357;
	// end inline asm
	setp.ne.s32 	%p21, %r355, 0;
	mov.pred 	%p30, 0;
	@%p21 bra 	$L__BB1_12;
	// begin inline asm
	add.cc.u32 %r471,%r471,%r5;
	// end inline asm
	// begin inline asm
	addc.cc.u32 %r472,%r472,%r3;
	// end inline asm
	mov.b32 	%r369, 0;
	// begin inline asm
	addc.cc.u32 %r473,%r473,%r369;
	// end inline asm
	// begin inline asm
	addc.u32 %r367,%r369,%r369;
	// end inline asm
	add.s32 	%r470, %r470, -1;
	setp.eq.s32 	%p30, %r367, 0;
$L__BB1_12:
	not.pred 	%p22, %p30;
	@%p22 bra 	$L__BB1_14;
	// begin inline asm
	add.cc.u32 %r471,%r471,%r5;
	// end inline asm
	// begin inline asm
	addc.cc.u32 %r472,%r472,%r3;
	// end inline asm
	mov.b32 	%r378, 0;
	// begin inline asm
	addc.u32 %r473,%r473,%r378;
	// end inline asm
	add.s32 	%r470, %r470, -1;
$L__BB1_14:
	mov.b32 	%r412, 0;
	// begin inline asm
	mad.lo.cc.u32 %r379,%r470,%r412,%r412;
	// end inline asm
	// begin inline asm
	madc.hi.u32 %r383,%r470,%r412,%r412;
	// end inline asm
	// begin inline asm
	mad.lo.cc.u32 %r387,%r470,%r412,%r383;
	// end inline asm
	// begin inline asm
	madc.hi.u32 %r391,%r470,%r412,%r412;
	// end inline asm
	// begin inline asm
	sub.cc.u32 %r474,%r465,%r379;
	// end inline asm
	// begin inline asm
	subc.cc.u32 %r463,%r464,%r387;
	// end inline asm
	// begin inline asm
	subc.cc.u32 %r462,%r471,%r391;
	// end inline asm
	// begin inline asm
	subc.cc.u32 %r461,%r472,%r412;
	// end inline asm
	// begin inline asm
	subc.cc.u32 %r407,%r473,%r412;
	// end inline asm
	// begin inline asm
	subc.u32 %r410,%r412,%r412;
	// end inline asm
	setp.ne.s32 	%p23, %r410, -1;
	@%p23 bra 	$L__BB1_16;
	mov.b32 	%r418, 0;
	// begin inline asm
	add.cc.u32 %r474,%r474,%r418;
	// end inline asm
	// begin inline asm
	addc.cc.u32 %r463,%r463,%r418;
	// end inline asm
	// begin inline asm
	addc.cc.u32 %r462,%r462,%r5;
	// end inline asm
	// begin inline asm
	addc.u32 %r461,%r461,%r3;
	// end inline asm
$L__BB1_16:
	add.s32 	%r460, %r460, 32;
	setp.le.u32 	%p24, %r460, %r2;
	mov.b32 	%r465, 0;
	mov.u32 	%r464, %r474;
	@%p24 bra 	$L__BB1_10;
	setp.eq.s16 	%p25, %rs2, 0;
	setp.eq.s16 	%p26, %rs3, 0;
	setp.eq.s32 	%p27, %r2, 128;
	shf.r.wrap.b32 	%r426, %r474, %r463, %r1;
	shf.r.wrap.b32 	%r427, %r463, %r462, %r1;
	shf.r.wrap.b32 	%r428, %r462, %r461, %r1;
	mov.b32 	%r429, 0;
	shf.r.wrap.b32 	%r430, %r461, %r429, %r1;
	selp.b32 	%r431, %r426, %r427, %p26;
	selp.b32 	%r432, %r427, %r428, %p26;
	selp.b32 	%r433, %r428, %r430, %p26;
	selp.b32 	%r434, %r430, 0, %p26;
	selp.b32 	%r435, %r431, %r433, %p25;
	selp.b32 	%r436, %r432, %r434, %p25;
	selp.b32 	%r437, -1, %r436, %p27;
	selp.b32 	%r438, -1, %r435, %p27;
	cvt.u64.u32 	%rd36, %r437;
	shl.b64 	%rd37, %rd36, 32;
	cvt.u64.u32 	%rd38, %r438;
	or.b64  	%rd43, %rd37, %rd38;
	add.s32 	%r100, %r439, -1;
	setp.ne.s32 	%p28, %r439, 0;
	mov.u32 	%r439, %r100;
	@%p28 bra 	$L__BB1_1;
	ld.param.u64 	%rd42, [_Z20divide_num_by_kernelPmmS__param_2];
	cvta.to.global.u64 	%rd39, %rd42;
	st.global.u64 	[%rd39], %rd43;
	ret;

}


// ===== COMPILED SASS (sm_100) =====

	.target	sm_100

	.elftype	@"ET_EXEC"


//--------------------- .note.nv.tkinfo           --------------------------
	.section	.note.nv.tkinfo,"",@"SHT_NOTE"
	.sectionflags	@"SHF_NOTE_NV_TKINFO"
	.tkinfo
        /*0018*/ 	.word	0x00000002
        /*0030*/ 	.string	""
        /*0030*/ 	.string	"ptxas"
        /*0030*/ 	.string	"Cuda compilation tools, release 13.0, V13.0.88"
        /*0030*/ 	.string	"Build cuda_13.0.r13.0/compiler.36424714_0"
        /*0030*/ 	.string	"-arch sm_100 -m 64 "



//--------------------- .note.nv.cuinfo           --------------------------
	.section	.note.nv.cuinfo,"",@"SHT_NOTE"
	.sectionflags	@"SHF_NOTE_NV_CUINFO"
        /*0018*/ 	.short	0x0002
        /*001a*/ 	.short	0x0064
        /*001c*/ 	.short	0x0082
	.zero		2


//--------------------- .nv.info                  --------------------------
	.section	.nv.info,"",@"SHT_CUDA_INFO"
	.align	4


	//----- nvinfo : EIATTR_REGCOUNT
	.align		4
        /*0000*/ 	.byte	0x04, 0x2f
        /*0002*/ 	.short	(.L_3 - .L_2)
	.align		4
.L_2:
        /*0004*/ 	.word	index@(_Z9check_divP7Divisorm)
        /*0008*/ 	.word	0x00000028


	//----- nvinfo : EIATTR_FRAME_SIZE
	.align		4
.L_3:
        /*000c*/ 	.byte	0x04, 0x11
        /*000e*/ 	.short	(.L_5 - .L_4)
	.align		4
.L_4:
        /*0010*/ 	.word	index@(_Z9check_divP7Divisorm)
        /*0014*/ 	.word	0x00000000


	//----- nvinfo : EIATTR_REGCOUNT
	.align		4
.L_5:
        /*0018*/ 	.byte	0x04, 0x2f
        /*001a*/ 	.short	(.L_7 - .L_6)
	.align		4
.L_6:
        /*001c*/ 	.word	index@(_Z20divide_num_by_kernelPmmS_)
        /*0020*/ 	.word	0x00000008


	//----- nvinfo : EIATTR_FRAME_SIZE
	.align		4
.L_7:
        /*0024*/ 	.byte	0x04, 0x11
        /*0026*/ 	.short	(.L_9 - .L_8)
	.align		4
.L_8:
        /*0028*/ 	.word	index@(_Z20divide_num_by_kernelPmmS_)
        /*002c*/ 	.word	0x00000000


	//----- nvinfo : EIATTR_MIN_STACK_SIZE
	.align		4
.L_9:
        /*0030*/ 	.byte	0x04, 0x12
        /*0032*/ 	.short	(.L_11 - .L_10)
	.align		4
.L_10:
        /*0034*/ 	.word	index@(_Z20divide_num_by_kernelPmmS_)
        /*0038*/ 	.word	0x00000000


	//----- nvinfo : EIATTR_MIN_STACK_SIZE
	.align		4
.L_11:
        /*003c*/ 	.byte	0x04, 0x12
        /*003e*/ 	.short	(.L_13 - .L_12)
	.align		4
.L_12:
        /*0040*/ 	.word	index@(_Z9check_divP7Divisorm)
        /*0044*/ 	.word	0x00000000
.L_13:


//--------------------- .nv.compat                --------------------------
	.section	.nv.compat,"",@"SHT_CUDA_COMPAT_INFO"
	.align	4
        /*0000*/ 	.byte	0x02, 0x09, 0x00, 0x00, 0x02, 0x02, 0x01, 0x00, 0x02, 0x05, 0x05, 0x00, 0x03, 0x07, 0x01, 0x01
        /*0010*/ 	.byte	0x02, 0x03, 0x00, 0x00, 0x02, 0x06, 0x01, 0x00, 0x04, 0x0b, 0x08, 0x00, 0x01, 0x00, 0x00, 0x00
        /*0020*/ 	.byte	0x00, 0x00, 0x00, 0x00


//--------------------- .nv.info._Z20divide_num_by_kernelPmmS_ --------------------------
	.section	.nv.info._Z20divide_num_by_kernelPmmS_,"",@"SHT_CUDA_INFO"
	.sectionflags	@""
	.align	4


	//----- nvinfo : EIATTR_CUDA_API_VERSION
	.align		4
        /*0000*/ 	.byte	0x04, 0x37
        /*0002*/ 	.short	(.L_15 - .L_14)
.L_14:
        /*0004*/ 	.word	0x00000082


	//----- nvinfo : EIATTR_KPARAM_INFO
	.align		4
.L_15:
        /*0008*/ 	.byte	0x04, 0x17
        /*000a*/ 	.short	(.L_17 - .L_16)
.L_16:
        /*000c*/ 	.word	0x00000000
        /*0010*/ 	.short	0x0002
        /*0012*/ 	.short	0x0010
        /*0014*/ 	.byte	0x00, 0xf5, 0x21, 0x00


	//----- nvinfo : EIATTR_KPARAM_INFO
	.align		4
.L_17:
        /*0018*/ 	.byte	0x04, 0x17
        /*001a*/ 	.short	(.L_19 - .L_18)
.L_18:
        /*001c*/ 	.word	0x00000000
        /*0020*/ 	.short	0x0001
        /*0022*/ 	.short	0x0008
        /*0024*/ 	.byte	0x00, 0xf0, 0x21, 0x00


	//----- nvinfo : EIATTR_KPARAM_INFO
	.align		4
.L_19:
        /*0028*/ 	.byte	0x04, 0x17
        /*002a*/ 	.short	(.L_21 - .L_20)
.L_20:
        /*002c*/ 	.word	0x00000000
        /*0030*/ 	.short	0x0000
        /*0032*/ 	.short	0x0000
        /*0034*/ 	.byte	0x00, 0xf5, 0x21, 0x00


	//----- nvinfo : EIATTR_SPARSE_MMA_MASK
	.align		4
.L_21:
        /*0038*/ 	.byte	0x03, 0x50
        /*003a*/ 	.short	0x0000


	//----- nvinfo : EIATTR_MAXREG_COUNT
	.align		4
        /*003c*/ 	.byte	0x03, 0x1b
        /*003e*/ 	.short	0x00ff


	//----- nvinfo : EIATTR_MERCURY_ISA_VERSION
	.align		4
        /*0040*/ 	.byte	0x03, 0x5f
        /*0042*/ 	.short	0x0101


	//----- nvinfo : EIATTR_VRC_CTA_INIT_COUNT
	.align		4
        /*0044*/ 	.byte	0x02, 0x4a
	.zero		1
	.zero		1


	//----- nvinfo : EIATTR_EXIT_INSTR_OFFSETS
	.align		4
        /*0048*/ 	.byte	0x04, 0x1c
        /*004a*/ 	.short	(.L_23 - .L_22)


	//   ....[0]....
.L_22:
        /*004c*/ 	.word	0x00000e20


	//----- nvinfo : EIATTR_CBANK_PARAM_SIZE
	.align		4
.L_23:
        /*0050*/ 	.byte	0x03, 0x19
        /*0052*/ 	.short	0x0018


	//----- nvinfo : EIATTR_PARAM_CBANK
	.align		4
        /*0054*/ 	.byte	0x04, 0x0a
        /*0056*/ 	.short	(.L_25 - .L_24)
	.align		4
.L_24:
        /*0058*/ 	.word	index@(.nv.constant0._Z20divide_num_by_kernelPmmS_)
        /*005c*/ 	.short	0x0380
        /*005e*/ 	.short	0x0018


	//----- nvinfo : EIATTR_SW_WAR
	.align		4
.L_25:
        /*0060*/ 	.byte	0x04, 0x36
        /*0062*/ 	.short	(.L_27 - .L_26)
.L_26:
        /*0064*/ 	.word	0x00000008
.L_27:


//--------------------- .nv.info._Z9check_divP7Divisorm --------------------------
	.section	.nv.info._Z9check_divP7Divisorm,"",@"SHT_CUDA_INFO"
	.sectionflags	@""
	.align	4


	//----- nvinfo : EIATTR_CUDA_API_VERSION
	.align		4
        /*0000*/ 	.byte	0x04, 0x37
        /*0002*/ 	.short	(.L_29 - .L_28)
.L_28:
        /*0004*/ 	.word	0x00000082


	//----- nvinfo : EIATTR_KPARAM_INFO
	.align		4
.L_29:
        /*0008*/ 	.byte	0x04, 0x17
        /*000a*/ 	.short	(.L_31 - .L_30)
.L_30:
        /*000c*/ 	.word	0x00000000
        /*0010*/ 	.short	0x0001
        /*0012*/ 	.short	0x0008
        /*0014*/ 	.byte	0x00, 0xf0, 0x21, 0x00


	//----- nvinfo : EIATTR_KPARAM_INFO
	.align		4
.L_31:
        /*0018*/ 	.byte	0x04, 0x17
        /*001a*/ 	.short	(.L_33 - .L_32)
.L_32:
        /*001c*/ 	.word	0x00000000
        /*0020*/ 	.short	0x0000
        /*0022*/ 	.short	0x0000
        /*0024*/ 	.byte	0x00, 0xf5, 0x21, 0x00


	//----- nvinfo : EIATTR_SPARSE_MMA_MASK
	.align		4
.L_33:
        /*0028*/ 	.byte	0x03, 0x50
        /*002a*/ 	.short	0x0000


	//----- nvinfo : EIATTR_MAXREG_COUNT
	.align		4
        /*002c*/ 	.byte	0x03, 0x1b
        /*002e*/ 	.short	0x00ff


	//----- nvinfo : EIATTR_MERCURY_ISA_VERSION
	.align		4
        /*0030*/ 	.byte	0x03, 0x5f
        /*0032*/ 	.short	0x0101


	//----- nvinfo : EIATTR_VRC_CTA_INIT_COUNT
	.align		4
        /*0034*/ 	.byte	0x02, 0x4a
	.zero		1
	.zero		1


	//----- nvinfo : EIATTR_EXIT_INSTR_OFFSETS
	.align		4
        /*0038*/ 	.byte	0x04, 0x1c
        /*003a*/ 	.short	(.L_35 - .L_34)


	//   ....[0]....
.L_34:
        /*003c*/ 	.word	0x00000080


	//   ....[1]....
        /*0040*/ 	.word	0x00000a40


	//----- nvinfo : EIATTR_CRS_STACK_SIZE
	.align		4
.L_35:
        /*0044*/ 	.byte	0x04, 0x1e
        /*0046*/ 	.short	(.L_37 - .L_36)
.L_36:
        /*0048*/ 	.word	0x00000000


	//----- nvinfo : EIATTR_CBANK_PARAM_SIZE
	.align		4
.L_37:
        /*004c*/ 	.byte	0x03, 0x19
        /*004e*/ 	.short	0x0010


	//----- nvinfo : EIATTR_PARAM_CBANK
	.align		4
        /*0050*/ 	.byte	0x04, 0x0a
        /*0052*/ 	.short	(.L_39 - .L_38)
	.align		4
.L_38:
        /*0054*/ 	.word	index@(.nv.constant0._Z9check_divP7Divisorm)
        /*0058*/ 	.short	0x0380
        /*005a*/ 	.short	0x0010


	//----- nvinfo : EIATTR_SW_WAR
	.align		4
.L_39:
        /*005c*/ 	.byte	0x04, 0x36
        /*005e*/ 	.short	(.L_41 - .L_40)
.L_40:
        /*0060*/ 	.word	0x00000008
.L_41:


//--------------------- .nv.callgraph             --------------------------
	.section	.nv.callgraph,"",@"SHT_CUDA_CALLGRAPH"
	.align	4
	.sectionentsize	8
	.align		4
        /*0000*/ 	.word	0x00000000
	.align		4
        /*0004*/ 	.word	0xffffffff
	.align		4
        /*0008*/ 	.word	0x00000000
	.align		4
        /*000c*/ 	.word	0xfffffffe
	.align		4
        /*0010*/ 	.word	0x00000000
	.align		4
        /*0014*/ 	.word	0xfffffffd
	.align		4
        /*0018*/ 	.word	0x00000000
	.align		4
        /*001c*/ 	.word	0xfffffffc


//--------------------- .nv.constant4             --------------------------
	.section	.nv.constant4,"a",@progbits
	.align	8
	.align		8
.nv.constant4:
        /*0000*/ 	.dword	num
	.align		8
        /*0008*/ 	.dword	k


//--------------------- .text._Z20divide_num_by_kernelPmmS_ --------------------------
	.section	.text._Z20divide_num_by_kernelPmmS_,"ax",@progbits
	.align	128
        .global         _Z20divide_num_by_kernelPmmS_
        .type           _Z20divide_num_by_kernelPmmS_,@function
        .size           _Z20divide_num_by_kernelPmmS_,(.L_x_11 - _Z20divide_num_by_kernelPmmS_)
        .other          _Z20divide_num_by_kernelPmmS_,@"STO_CUDA_ENTRY STV_DEFAULT"
_Z20divide_num_by_kernelPmmS_:
.text._Z20divide_num_by_kernelPmmS_:
[----:B------:R-:W-:Y:S01]  /*0000*/  LDC R1, c[0x0][0x37c] ;  /* 0x0000df00ff017b82 */ /* 0x000fe20000000800 */
[----:B------:R-:W0:Y:S01]  /*0010*/  LDCU.64 UR6, c[0x0][0x388] ;  /* 0x00007100ff0677ac */ /* 0x000e220008000a00 */
[----:B------:R-:W-:Y:S01]  /*0020*/  IMAD.MOV.U32 R0, RZ, RZ, 0x4b800000 ;  /* 0x4b800000ff007424 */ /* 0x000fe200078e00ff */
[----:B------:R-:W1:Y:S01]  /*0030*/  LDCU.64 UR22, c[0x0][0x358] ;  /* 0x00006b00ff1677ac */ /* 0x000e620008000a00 */
[----:B------:R-:W-:Y:S01]  /*0040*/  UMOV UR30, 0x48 ;  /* 0x00000048001e7882 */ /* 0x000fe20000000000 */
[----:B0-----:R-:W-:Y:S02]  /*0050*/  UISETP.GE.U32.AND UP0, UPT, UR6, URZ, UPT ;  /* 0x000000ff0600728c */ /* 0x001fe4000bf06070 */
[----:B------:R-:W-:Y:S02]  /*0060*/  UISETP.GT.U32.AND UP2, UPT, UR6, URZ, UPT ;  /* 0x000000ff0600728c */ /* 0x000fe4000bf44070 */
[----:B------:R-:W-:Y:S02]  /*0070*/  UISETP.GE.U32.AND.EX UP0, UPT, UR7, 0x1, UPT, UP0 ;  /* 0x000000010700788c */ /* 0x000fe4000bf06100 */
[----:B------:R-:W-:-:S02]  /*0080*/  UISETP.GT.U32.AND.EX UP2, UPT, UR7, 0x1, UPT, UP2 ;  /* 0x000000010700788c */ /* 0x000fc4000bf44120 */
[----:B------:R-:W-:Y:S02]  /*0090*/  USEL UR13, UR7, UR6, UP0 ;  /* 0x00000006070d7287 */ /* 0x000fe40008000000 */
[----:B------:R-:W-:Y:S02]  /*00a0*/  USEL UR5, UR7, URZ, !UP0 ;  /* 0x000000ff07057287 */ /* 0x000fe4000c000000 */
[----:B------:R-:W-:Y:S02]  /*00b0*/  UISETP.NE.U32.AND UP1, UPT, UR13, URZ, UPT ;  /* 0x000000ff0d00728c */ /* 0x000fe4000bf25070 */
[----:B------:R-:W-:Y:S02]  /*00c0*/  UFLO.U32 UR4, UR13 ;  /* 0x0000000d000472bd */ /* 0x000fe400080e0000 */
[----:B------:R-:W-:Y:S02]  /*00d0*/  UISETP.NE.AND.EX UP1, UPT, UR5, URZ, UPT, UP1 ;  /* 0x000000ff0500728c */ /* 0x000fe4000bf25310 */
[----:B------:R-:W-:-:S02]  /*00e0*/  UIADD3 UR4, UPT, UPT, -UR4, 0x1f, URZ ;  /* 0x0000001f04047890 */ /* 0x000fc4000fffe1ff */
[----:B------:R-:W-:Y:S02]  /*00f0*/  USEL UR5, UR6, URZ, UP2 ;  /* 0x000000ff06057287 */ /* 0x000fe40009000000 */
[----:B------:R-:W-:Y:S01]  /*0100*/  USEL UR14, UR4, 0x20, UP1 ;  /* 0x00000020040e7887 */ /* 0x000fe20008800000 */
[----:B------:R-:W-:Y:S02]  /*0110*/  UMOV UR6, 0x3f ;  /* 0x0000003f00067882 */ /* 0x000fe40000000000 */
[----:B------:R-:W-:Y:S01]  /*0120*/  UMOV UR4, 0x4321 ;  /* 0x0000432100047882 */ /* 0x000fe20000000000 */
[----:B------:R-:W-:Y:S02]  /*0130*/  USHF.L.W.U32.HI UR13, UR5, UR14, UR13 ;  /* 0x0000000e050d7299 */ /* 0x000fe40008010e0d */
[----:B------:R-:W-:Y:S02]  /*0140*/  ULOP3.LUT UR24, UR14, 0x1f, URZ, 0xc0, !UPT ;  /* 0x0000001f0e187892 */ /* 0x000fe4000f8ec0ff */
[----:B------:R-:W-:-:S02]  /*0150*/  UPRMT UR4, UR13, UR4, UR6 ;  /* 0x000000040d047296 */ /* 0x000fc40008000006 */
[----:B------:R-:W-:Y:S02]  /*0160*/  USHF.L.U32 UR5, UR5, UR24, URZ ;  /* 0x0000001805057299 */ /* 0x000fe400080006ff */
[----:B------:R-:W-:Y:S02]  /*0170*/  UIADD3 UR15, UPT, UPT, -UR13, URZ, URZ ;  /* 0x000000ff0d0f7290 */ /* 0x000fe4000fffe1ff */
[----:B------:R-:W-:Y:S01]  /*0180*/  IMAD.U32 R2, RZ, RZ, UR4 ;  /* 0x00000004ff027e24 */ /* 0x000fe2000f8e00ff */
[----:B------:R-:W-:Y:S02]  /*0190*/  UIADD3 UR26, UPT, UPT, UR14, 0x60, URZ ;  /* 0x000000600e1a7890 */ /* 0x000fe4000fffe0ff */
[----:B------:R-:W-:Y:S02]  /*01a0*/  @UP0 UIADD3 UR26, UPT, UPT, UR14, 0x40, URZ ;  /* 0x000000400e1a0890 */ /* 0x000fe4000fffe0ff */
[C---:B------:R-:W-:Y:S02]  /*01b0*/  FSETP.GEU.AND P1, PT, |R2|.reuse, 1.175494350822287508e-38, PT ;  /* 0x008000000200780b */ /* 0x040fe40003f2e200 */
[----:B------:R-:W-:Y:S01]  /*01c0*/  FSETP.GT.AND P0, PT, |R2|, 8.50705917302346158658e+37, PT ;  /* 0x7e8000000200780b */ /* 0x000fe20003f04200 */
[----:B------:R-:W-:Y:S01]  /*01d0*/  ULOP3.LUT UR27, UR26, 0x40, URZ, 0xc0, !UPT ;  /* 0x000000401a1b7892 */ /* 0x000fe2000f8ec0ff */
[----:B------:R-:W-:Y:S01]  /*01e0*/  FSEL R0, R0, 1, !P1 ;  /* 0x3f80000000007808 */ /* 0x000fe20004800000 */
[----:B------:R-:W-:-:S03]  /*01f0*/  ULOP3.LUT UR28, UR26, 0x20, URZ, 0xc0, !UPT ;  /* 0x000000201a1c7892 */ /* 0x000fc6000f8ec0ff */
[----:B------:R-:W-:-:S05]  /*0200*/  FSEL R0, R0, 0.25, !P0 ;  /* 0x3e80000000007808 */ /* 0x000fca0004000000 */
[----:B------:R-:W-:Y:S01]  /*0210*/  FMUL R2, R0, UR4 ;  /* 0x0000000400027c20 */ /* 0x000fe20008400000 */
[----:B------:R-:W-:-:S03]  /*0220*/  UMOV UR4, URZ ;  /* 0x000000ff00047c82 */ /* 0x000fc60008000000 */
[----:B------:R-:W0:Y:S02]  /*0230*/  MUFU.RCP R3, R2 ;  /* 0x0000000200037308 */ /* 0x000e240000001000 */
[----:B0-----:R-:W-:-:S05]  /*0240*/  FMUL R3, R0, R3 ;  /* 0x0000000300037220 */ /* 0x001fca0000400000 */
[----:B------:R-:W-:-:S13]  /*0250*/  R2UR UR12, R3 ;  /* 0x00000000030c72ca */ /* 0x000fda00000e0000 */
[----:B------:R-:W-:-:S04]  /*0260*/  ULEA UR12, UR12, 0xfffffe00, 0x9 ;  /* 0xfffffe000c0c7891 */ /* 0x000fc8000f8e48ff */
[----:B------:R-:W-:-:S04]  /*0270*/  UIMAD.WIDE.U32 UR8, UP1, UR12, UR5, UR4 ;  /* 0x000000050c0872a5 */ /* 0x000fc8000f820004 */
[----:B------:R-:W-:-:S03]  /*0280*/  UIADD3.X UR7, UPT, UPT, URZ, URZ, URZ, UP1, !UPT ;  /* 0x000000ffff077290 */ /* 0x000fc60008ffe4ff */
[----:B------:R-:W-:Y:S01]  /*0290*/  UMOV UR6, UR9 ;  /* 0x0000000900067c82 */ /* 0x000fe20008000000 */
[----:B------:R-:W-:Y:S01]  /*02a0*/  UMOV UR8, URZ ;  /* 0x000000ff00087c82 */ /* 0x000fe20008000000 */
[----:B------:R-:W-:Y:S01]  /*02b0*/  UIMAD.WIDE.U32 UR6, UR13, UR12, UR6 ;  /* 0x0000000c0d0672a5 */ /* 0x000fe2000f8e0006 */
[----:B------:R-:W-:-:S03]  /*02c0*/  UMOV UR9, URZ ;  /* 0x000000ff00097c82 */ /* 0x000fc60008000000 */
[----:B------:R-:W-:-:S04]  /*02d0*/  UIADD3 UR25, UP1, UPT, URZ, -UR6, URZ ;  /* 0x80000006ff197290 */ /* 0x000fc8000ff3e0ff */
[----:B------:R-:W-:Y:S02]  /*02e0*/  UIADD3.X UR15, UPT, UPT, UR15, ~UR7, URZ, UP1, !UPT ;  /* 0x800000070f0f7290 */ /* 0x000fe40008ffe4ff */
[----:B------:R-:W-:Y:S02]  /*02f0*/  UISETP.GT.U32.AND UP0, UPT, UR25, -0x1, UPT ;  /* 0xffffffff1900788c */ /* 0x000fe4000bf04070 */
[----:B------:R-:W-:Y:S02]  /*0300*/  USHF.R.U32.HI UR16, URZ, 0x1f, UR15 ;  /* 0x0000001fff107899 */ /* 0x000fe4000801160f */
[----:B------:R-:W-:Y:S02]  /*0310*/  UISETP.GT.AND.EX UP0, UPT, UR15, -0x1, UPT, UP0 ;  /* 0xffffffff0f00788c */ /* 0x000fe4000bf04300 */
[----:B------:R-:W-:Y:S02]  /*0320*/  ULOP3.LUT UR16, UR16, 0x1, URZ, 0x3c, !UPT ;  /* 0x0000000110107892 */ /* 0x000fe4000f8e3cff */
[----:B-1----:R-:W-:-:S12]  /*0330*/  USEL UR29, UR12, URZ, UP0 ;  /* 0x000000ff0c1d7287 */ /* 0x002fd80008000000 */
.L_x_2:
[----:B------:R-:W0:Y:S02]  /*0340*/  LDCU.64 UR6, c[0x0][0x380] ;  /* 0x00007000ff0677ac */ /* 0x000e240008000a00 */
[----:B0-----:R-:W-:-:S06]  /*0350*/  UIMAD.WIDE.U32 UR6, UR30, 0x8, UR6 ;  /* 0x000000081e0678a5 */ /* 0x001fcc000f8e0006 */
[----:B------:R-:W-:Y:S01]  /*0360*/  MOV R2, UR6 ;  /* 0x0000000600027c02 */ /* 0x000fe20008000f00 */
[----:B------:R-:W-:-:S06]  /*0370*/  IMAD.U32 R3, RZ, RZ, UR7 ;  /* 0x00000007ff037e24 */ /* 0x000fcc000f8e00ff */
[----:B------:R-:W2:Y:S01]  /*0380*/  LDG.E.64 R2, desc[UR22][R2.64] ;  /* 0x0000001602027981 */ /* 0x000ea2000c1e1b00 */
[----:B------:R-:W-:Y:S01]  /*0390*/  UMOV UR10, 0x0 ;  /* 0x00000000000a7882 */ /* 0x000fe20000000000 */
[----:B------:R-:W-:Y:S01]  /*03a0*/  UMOV UR11, 0x80000000 ;  /* 0x80000000000b7882 */ /* 0x000fe20000000000 */
[----:B------:R-:W-:Y:S02]  /*03b0*/  USHF.L.W.U32.HI UR17, UR8, UR14, UR9 ;  /* 0x0000000e08117299 */ /* 0x000fe40008010e09 */
[----:B------:R-:W-:Y:S02]  /*03c0*/  UIMAD.WIDE.U32 UR10, UP0, UR12, UR25, UR10 ;  /* 0x000000190c0a72a5 */ /* 0x000fe4000f80000a */
[----:B------:R-:W-:Y:S02]  /*03d0*/  USHF.L.W.U32.HI UR19, UR9, UR14, URZ ;  /* 0x0000000e09137299 */ /* 0x000fe40008010eff */
[----:B------:R-:W-:Y:S01]  /*03e0*/  USEL UR7, URZ, 0x1, !UP0 ;  /* 0x00000001ff077887 */ /* 0x000fe2000c000000 */
[----:B------:R-:W-:-:S02]  /*03f0*/  UMOV UR32, UR17 ;  /* 0x0000001100207c82 */ /* 0x000fc40008000000 */
[----:B------:R-:W-:Y:S02]  /*0400*/  UMOV UR6, UR11 ;  /* 0x0000000b00067c82 */ /* 0x000fe40008000000 */
[----:B------:R-:W-:-:S04]  /*0410*/  UIMAD.WIDE.U32 UR6, UR12, UR15, UR6 ;  /* 0x0000000f0c0672a5 */ /* 0x000fc8000f8e0006 */
[----:B------:R-:W-:-:S04]  /*0420*/  UIADD3 URZ, UP0, UPT, UR6, UR25, URZ ;  /* 0x0000001906ff7290 */ /* 0x000fc8000ff1e0ff */
[----:B------:R-:W-:-:S04]  /*0430*/  UIADD3.X UR6, UP0, UPT, UR7, UR15, URZ, UP0, !UPT ;  /* 0x0000000f07067290 */ /* 0x000fc8000871e4ff */
[----:B------:R-:W-:Y:S02]  /*0440*/  USEL UR7, URZ, 0x1, !UP0 ;  /* 0x00000001ff077887 */ /* 0x000fe4000c000000 */
[----:B------:R-:W-:-:S04]  /*0450*/  UIADD3 UR6, UP0, UPT, UR29, UR6, URZ ;  /* 0x000000061d067290 */ /* 0x000fc8000ff1e0ff */
[----:B------:R-:W-:-:S04]  /*0460*/  UIADD3.X UR7, UPT, UPT, UR16, UR7, URZ, UP0, !UPT ;  /* 0x0000000710077290 */ /* 0x000fc800087fe4ff */
[----:B------:R-:W-:-:S04]  /*0470*/  UISETP.NE.AND UP0, UPT, UR7, 0x2, UPT ;  /* 0x000000020700788c */ /* 0x000fc8000bf05270 */
[----:B------:R-:W-:-:S04]  /*0480*/  USEL UR31, UR6, 0xffffffff, UP0 ;  /* 0xffffffff061f7887 */ /* 0x000fc80008000000 */
[----:B------:R-:W-:Y:S02]  /*0490*/  UIMAD.WIDE.U32 UR6, UR31, UR5, URZ ;  /* 0x000000051f0672a5 */ /* 0x000fe4000f8e00ff */
[----:B------:R-:W-:-:S05]  /*04a0*/  UISETP.LT.U32.AND UP1, UPT, UR31, -0x2, UPT ;  /* 0xfffffffe1f00788c */ /* 0x000fca000bf21070 */
[----:B------:R-:W-:Y:S01]  /*04b0*/  UMOV UR6, UR7 ;  /* 0x0000000700067c82 */ /* 0x000fe20008000000 */
[----:B------:R-:W-:Y:S02]  /*04c0*/  UMOV UR7, URZ ;  /* 0x000000ff00077c82 */ /* 0x000fe40008000000 */
[----:B------:R-:W-:-:S04]  /*04d0*/  UIMAD.WIDE.U32 UR6, UR13, UR31, UR6 ;  /* 0x0000001f0d0672a5 */ /* 0x000fc8000f8e0006 */
[----:B------:R-:W-:-:S04]  /*04e0*/  UIADD3 URZ, UP0, UPT, UR5, UR6, URZ ;  /* 0x0000000605ff7290 */ /* 0x000fc8000ff1e0ff */
[----:B------:R-:W-:Y:S02]  /*04f0*/  UIADD3.X URZ, UP0, UPT, UR13, UR7, URZ, UP0, !UPT ;  /* 0x000000070dff7290 */ /* 0x000fe4000871e4ff */
[----:B------:R-:W-:-:S09]  /*0500*/  USEL UR7, UR31, 0xfffffffe, UP1 ;  /* 0xfffffffe1f077887 */ /* 0x000fd20008800000 */
[----:B------:R-:W-:-:S03]  /*0510*/  @!UP0 UIADD3 UR31, UPT, UPT, UR7, 0x1, URZ ;  /* 0x00000001071f8890 */ /* 0x000fc6000fffe0ff */
[----:B------:R-:W-:Y:S01]  /*0520*/  UMOV UR7, URZ ;  /* 0x000000ff00077c82 */ /* 0x000fe20008000000 */
[----:B--2---:R-:W-:Y:S02]  /*0530*/  R2UR UR20, R2 ;  /* 0x00000000021472ca */ /* 0x004fe400000e0000 */
[----:B------:R-:W-:-:S11]  /*0540*/  R2UR UR21, R3 ;  /* 0x00000000031572ca */ /* 0x000fd600000e0000 */
[----:B------:R-:W-:Y:S02]  /*0550*/  USHF.L.U32 UR6, UR20, UR24, URZ ;  /* 0x0000001814067299 */ /* 0x000fe400080006ff */
[----:B------:R-:W-:Y:S02]  /*0560*/  USHF.L.W.U32.HI UR18, UR20, UR14, UR21 ;  /* 0x0000000e14127299 */ /* 0x000fe40008010e15 */
[----:B------:R-:W-:-:S03]  /*0570*/  USHF.L.W.U32.HI UR20, UR21, UR14, UR8 ;  /* 0x0000000e15147299 */ /* 0x000fc60008010e08 */
[----:B------:R-:W-:Y:S01]  /*0580*/  UMOV UR8, URZ ;  /* 0x000000ff00087c82 */ /* 0x000fe20008000000 */
[----:B------:R-:W-:Y:S01]  /*0590*/  UMOV UR21, UR19 ;  /* 0x0000001300157c82 */ /* 0x000fe20008000000 */
[----:B------:R-:W-:Y:S01]  /*05a0*/  UMOV UR34, UR18 ;  /* 0x0000001200227c82 */ /* 0x000fe20008000000 */
[----:B------:R-:W-:Y:S01]  /*05b0*/  UMOV UR9, UR6 ;  /* 0x0000000600097c82 */ /* 0x000fe20008000000 */
[----:B------:R-:W-:-:S05]  /*05c0*/  UMOV UR33, UR20 ;  /* 0x0000001400217c82 */ /* 0x000fca0008000000 */
.L_x_0:
[----:B------:R-:W-:Y:S01]  /*05d0*/  UIADD3 URZ, UP0, UPT, -UR5, UR33, URZ ;  /* 0x0000002105ff7290 */ /* 0x000fe2000ff1e1ff */
[----:B------:R-:W-:Y:S01]  /*05e0*/  UMOV UR10, URZ ;  /* 0x000000ff000a7c82 */ /* 0x000fe20008000000 */
[----:B------:R-:W-:Y:S02]  /*05f0*/  UMOV UR37, UR8 ;  /* 0x0000000800257c82 */ /* 0x000fe40008000000 */
[----:B------:R-:W-:Y:S02]  /*0600*/  UIADD3.X URZ, UP0, UPT, ~UR13, UR32, URZ, UP0, !UPT ;  /* 0x000000200dff7290 */ /* 0x000fe4000871e5ff */
[----:B------:R-:W-:Y:S02]  /*0610*/  UPLOP3.LUT UP3, UPT, UPT, UPT, UPT, 0x40, 0x4 ;  /* 0x000000000004789c */ /* 0x000fe40003f6e870 */
[----:B------:R-:W-:Y:S02]  /*0620*/  UIADD3.X UR11, UPT, UPT, UR21, 0x1, URZ, UP0, !UPT ;  /* 0x00000001150b7890 */ /* 0x000fe400087fe4ff */
[----:B------:R-:W-:-:S02]  /*0630*/  UIADD3 UR7, UPT, UPT, UR7, 0x20, URZ ;  /* 0x0000002007077890 */ /* 0x000fc4000fffe0ff */
[----:B------:R-:W-:-:S04]  /*0640*/  UIMAD.WIDE.U32 UR10, UR21, UR31, UR10 ;  /* 0x0000001f150a72a5 */ /* 0x000fc8000f8e000a */
[----:B------:R-:W-:-:S04]  /*0650*/  UISETP.GE.U32.AND UP0, UPT, UR11, UR21, UPT ;  /* 0x000000150b00728c */ /* 0x000fc8000bf06070 */
[----:B------:R-:W-:-:S04]  /*0660*/  USEL UR8, UR11, 0xffffffff, UP0 ;  /* 0xffffffff0b087887 */ /* 0x000fc80008000000 */
[----:B------:R-:W-:Y:S02]  /*0670*/  UIMAD.WIDE.U32 UR10, UR8, UR5, URZ ;  /* 0x00000005080a72a5 */ /* 0x000fe4000f8e00ff */
[----:B------:R-:W-:-:S04]  /*0680*/  UIMAD UR35, UR5, UR8, URZ ;  /* 0x00000008052372a4 */ /* 0x000fc8000f8e02ff */
[----:B------:R-:W-:Y:S01]  /*0690*/  UIADD3 UR35, UP0, UPT, -UR35, UR33, URZ ;  /* 0x0000002123237290 */ /* 0x000fe2000ff1e1ff */
[----:B------:R-:W-:Y:S01]  /*06a0*/  UMOV UR10, UR11 ;  /* 0x0000000b000a7c82 */ /* 0x000fe20008000000 */
[----:B------:R-:W-:Y:S02]  /*06b0*/  UMOV UR11, URZ ;  /* 0x000000ff000b7c82 */ /* 0x000fe40008000000 */
[----:B------:R-:W-:-:S04]  /*06c0*/  UIMAD.WIDE.U32 UR10, UR13, UR8, UR10 ;  /* 0x000000080d0a72a5 */ /* 0x000fc8000f8e000a */
[----:B------:R-:W-:-:S03]  /*06d0*/  UIADD3.X UR36, UP0, UPT, UR32, ~UR10, URZ, UP0, !UPT ;  /* 0x8000000a20247290 */ /* 0x000fc6000871e4ff */
[----:B------:R-:W-:Y:S01]  /*06e0*/  UMOV UR10, URZ ;  /* 0x000000ff000a7c82 */ /* 0x000fe20008000000 */
[----:B------:R-:W-:-:S11]  /*06f0*/  UIADD3.X UR11, UP0, UPT, UR21, ~UR11, URZ, UP0, !UPT ;  /* 0x8000000b150b7290 */ /* 0x000fd6000871e4ff */
[----:B------:R-:W-:Y:S02]  /*0700*/  @!UP0 UIADD3 UR35, UP1, UPT, UR5, UR35, URZ ;  /* 0x0000002305238290 */ /* 0x000fe4000ff3e0ff */
[----:B------:R-:W-:Y:S02]  /*0710*/  @!UP0 UIADD3 UR8, UPT, UPT, UR8, -0x1, URZ ;  /* 0xffffffff08088890 */ /* 0x000fe4000fffe0ff */
[----:B------:R-:W-:-:S04]  /*0720*/  @!UP0 UIADD3.X UR36, UP1, UPT, UR13, UR36, URZ, UP1, !UPT ;  /* 0x000000240d248290 */ /* 0x000fc80008f3e4ff */
[----:B------:R-:W-:-:S04]  /*0730*/  @!UP0 UIADD3.X UR11, UP1, UPT, URZ, UR11, URZ, UP1, !UPT ;  /* 0x0000000bff0b8290 */ /* 0x000fc80008f3e4ff */
[----:B------:R-:W-:Y:S02]  /*0740*/  @!UP0 UPLOP3.LUT UP3, UPT, UPT, UPT, UP1, 0x40, 0x4 ;  /* 0x000000000004889c */ /* 0x000fe40003f6e810 */
[----:B------:R-:W-:Y:S02]  /*0750*/  UIADD3 URZ, UP1, UPT, -UR10, UR9, URZ ;  /* 0x000000090aff7290 */ /* 0x000fe4000ff3e1ff */
[----:B------:R-:W-:Y:S02]  /*0760*/  UISETP.GT.U32.AND UP0, UPT, UR7, UR26, UPT ;  /* 0x0000001a0700728c */ /* 0x000fe4000bf04070 */
[----:B------:R-:W-:-:S03]  /*0770*/  UIADD3.X UR33, UP1, UPT, UR34, -0x1, URZ, UP1, !UPT ;  /* 0xffffffff22217890 */ /* 0x000fc60008f3e4ff */
[----:B------:R-:W-:Y:S02]  /*0780*/  UMOV UR34, UR9 ;  /* 0x0000000900227c82 */ /* 0x000fe40008000000 */
[----:B------:R-:W-:Y:S02]  /*0790*/  @UP3 UIADD3 UR35, UP2, UPT, UR5, UR35, URZ ;  /* 0x0000002305233290 */ /* 0x000fe4000ff5e0ff */
[----:B------:R-:W-:Y:S02]  /*07a0*/  @UP3 UIADD3 UR8, UPT, UPT, UR8, -0x1, URZ ;  /* 0xffffffff08083890 */ /* 0x000fe4000fffe0ff */
[----:B------:R-:W-:Y:S02]  /*07b0*/  @UP3 UIADD3.X UR36, UP2, UPT, UR13, UR36, URZ, UP2, !UPT ;  /* 0x000000240d243290 */ /* 0x000fe4000975e4ff */
[----:B------:R-:W-:Y:S02]  /*07c0*/  UIADD3.X UR32, UP1, UPT, UR35, -0x1, URZ, UP1, !UPT ;  /* 0xffffffff23207890 */ /* 0x000fe40008f3e4ff */
[----:B------:R-:W-:-:S02]  /*07d0*/  @UP3 UIADD3.X UR11, UPT, UPT, URZ, UR11, URZ, UP2, !UPT ;  /* 0x0000000bff0b3290 */ /* 0x000fc400097fe4ff */
[----:B------:R-:W-:-:S04]  /*07e0*/  UIADD3.X UR21, UP1, UPT, UR36, -0x1, URZ, UP1, !UPT ;  /* 0xffffffff24157890 */ /* 0x000fc80008f3e4ff */
[----:B------:R-:W-:-:S11]  /*07f0*/  UIADD3.X URZ, UP1, UPT, UR11, -0x1, URZ, UP1, !UPT ;  /* 0xffffffff0bff7890 */ /* 0x000fd60008f3e4ff */
[----:B------:R-:W-:Y:S02]  /*0800*/  @!UP1 UIADD3 URZ, UP2, UPT, URZ, UR9, URZ ;  /* 0x00000009ffff9290 */ /* 0x000fe4000ff5e0ff */
[----:B------:R-:W-:Y:S02]  /*0810*/  @!UP1 UIADD3 UR8, UPT, UPT, UR8, -0x1, URZ ;  /* 0xffffffff08089890 */ /* 0x000fe4000fffe0ff */
[----:B------:R-:W-:Y:S01]  /*0820*/  @!UP1 UIADD3.X UR33, UP2, UPT, URZ, UR33, URZ, UP2, !UPT ;  /* 0x00000021ff219290 */ /* 0x000fe2000975e4ff */
[----:B------:R-:W-:-:S03]  /*0830*/  UMOV UR9, URZ ;  /* 0x000000ff00097c82 */ /* 0x000fc60008000000 */
[----:B------:R-:W-:-:S04]  /*0840*/  @!UP1 UIADD3.X UR32, UP2, UPT, UR5, UR32, URZ, UP2, !UPT ;  /* 0x0000002005209290 */ /* 0x000fc8000975e4ff */
[----:B------:R-:W-:Y:S01]  /*0850*/  @!UP1 UIADD3.X UR21, UPT, UPT, UR13, UR21, URZ, UP2, !UPT ;  /* 0x000000150d159290 */ /* 0x000fe200097fe4ff */
[----:B------:R-:W-:Y:S11]  /*0860*/  BRA.U !UP0, `(.L_x_0) ;  /* 0xfffffffd08587547 */ /* 0x000ff6000b83ffff */
[----:B------:R-:W-:Y:S01]  /*0870*/  UMOV UR32, 0x0 ;  /* 0x0000000000207882 */ /* 0x000fe20000000000 */
[----:B------:R-:W-:Y:S02]  /*0880*/  UMOV UR33, 0x80000000 ;  /* 0x8000000000217882 */ /* 0x000fe40000000000 */
[----:B------:R-:W-:-:S04]  /*0890*/  UIMAD.WIDE.U32 UR32, UP0, UR12, UR25, UR32 ;  /* 0x000000190c2072a5 */ /* 0x000fc8000f800020 */
[----:B------:R-:W-:-:S03]  /*08a0*/  USEL UR11, URZ, 0x1, !UP0 ;  /* 0x00000001ff0b7887 */ /* 0x000fc6000c000000 */
[----:B------:R-:W-:Y:S02]  /*08b0*/  UMOV UR10, UR33 ;  /* 0x00000021000a7c82 */ /* 0x000fe40008000000 */
[----:B------:R-:W-:-:S04]  /*08c0*/  UIMAD.WIDE.U32 UR10, UR12, UR15, UR10 ;  /* 0x0000000f0c0a72a5 */ /* 0x000fc8000f8e000a */
[----:B------:R-:W-:-:S04]  /*08d0*/  UIADD3 URZ, UP0, UPT, UR10, UR25, URZ ;  /* 0x000000190aff7290 */ /* 0x000fc8000ff1e0ff */
[----:B------:R-:W-:-:S04]  /*08e0*/  UIADD3.X UR10, UP0, UPT, UR11, UR15, URZ, UP0, !UPT ;  /* 0x0000000f0b0a7290 */ /* 0x000fc8000871e4ff */
[----:B------:R-:W-:Y:S02]  /*08f0*/  USEL UR7, URZ, 0x1, !UP0 ;  /* 0x00000001ff077887 */ /* 0x000fe4000c000000 */
[----:B------:R-:W-:-:S04]  /*0900*/  UIADD3 UR9, UP0, UPT, UR29, UR10, URZ ;  /* 0x0000000a1d097290 */ /* 0x000fc8000ff1e0ff */
[----:B------:R-:W-:Y:S01]  /*0910*/  UIADD3.X UR7, UPT, UPT, UR16, UR7, URZ, UP0, !UPT ;  /* 0x0000000710077290 */ /* 0x000fe200087fe4ff */
[----:B------:R-:W0:Y:S03]  /*0920*/  LDCU.64 UR10, c[0x0][0x380] ;  /* 0x00007000ff0a77ac */ /* 0x000e260008000a00 */
[----:B------:R-:W-:Y:S02]  /*0930*/  UISETP.NE.AND UP1, UPT, UR7, 0x2, UPT ;  /* 0x000000020700788c */ /* 0x000fe4000bf25270 */
[----:B------:R-:W-:Y:S02]  /*0940*/  UISETP.NE.AND UP0, UPT, UR26, 0x80, UPT ;  /* 0x000000801a00788c */ /* 0x000fe4000bf05270 */
[----:B------:R-:W-:Y:S02]  /*0950*/  USEL UR21, UR9, 0xffffffff, UP1 ;  /* 0xffffffff09157887 */ /* 0x000fe40008800000 */
[----:B------:R-:W-:-:S02]  /*0960*/  USEL UR31, UR8, 0xffffffff, UP0 ;  /* 0xffffffff081f7887 */ /* 0x000fc40008000000 */
[----:B------:R-:W-:Y:S02]  /*0970*/  USEL UR7, UR37, 0xffffffff, UP0 ;  /* 0xffffffff25077887 */ /* 0x000fe40008000000 */
[----:B------:R-:W-:Y:S02]  /*0980*/  UIMAD.WIDE.U32 UR8, UR21, UR5, URZ ;  /* 0x00000005150872a5 */ /* 0x000fe4000f8e00ff */
[----:B------:R-:W-:Y:S01]  /*0990*/  IMAD.U32 R2, RZ, RZ, UR31 ;  /* 0x0000001fff027e24 */ /* 0x000fe2000f8e00ff */
[----:B------:R-:W-:Y:S01]  /*09a0*/  UISETP.LT.U32.AND UP1, UPT, UR21, -0x2, UPT ;  /* 0xfffffffe1500788c */ /* 0x000fe2000bf21070 */
[----:B------:R-:W-:Y:S01]  /*09b0*/  MOV R3, UR7 ;  /* 0x0000000700037c02 */ /* 0x000fe20008000f00 */
[----:B0-----:R-:W-:Y:S02]  /*09c0*/  UIMAD.WIDE.U32 UR10, UR30, 0x8, UR10 ;  /* 0x000000081e0a78a5 */ /* 0x001fe4000f8e000a */
[----:B------:R-:W-:Y:S01]  /*09d0*/  UMOV UR8, UR9 ;  /* 0x0000000900087c82 */ /* 0x000fe20008000000 */
[----:B------:R-:W-:Y:S01]  /*09e0*/  UMOV UR9, URZ ;  /* 0x000000ff00097c82 */ /* 0x000fe20008000000 */
[----:B------:R-:W-:-:S02]  /*09f0*/  USEL UR7, UR21, 0xfffffffe, UP1 ;  /* 0xfffffffe15077887 */ /* 0x000fc40008800000 */
[----:B------:R-:W-:Y:S01]  /*0a00*/  IMAD.U32 R4, RZ, RZ, UR10 ;  /* 0x0000000aff047e24 */ /* 0x000fe2000f8e00ff */
[----:B------:R-:W-:Y:S01]  /*0a10*/  MOV R5, UR11 ;  /* 0x0000000b00057c02 */ /* 0x000fe20008000f00 */
[----:B------:R-:W-:-:S04]  /*0a20*/  UIMAD.WIDE.U32 UR8, UR13, UR21, UR8 ;  /* 0x000000150d0872a5 */ /* 0x000fc8000f8e0008 */
[----:B------:R0:W-:Y:S01]  /*0a30*/  STG.E.64 desc[UR22][R4.64], R2 ;  /* 0x0000000204007986 */ /* 0x0001e2000c101b16 */
[----:B------:R-:W-:-:S04]  /*0a40*/  UIADD3 URZ, UP0, UPT, UR5, UR8, URZ ;  /* 0x0000000805ff7290 */ /* 0x000fc8000ff1e0ff */
[----:B------:R-:W-:-:S11]  /*0a50*/  UIADD3.X URZ, UP0, UPT, UR13, UR9, URZ, UP0, !UPT ;  /* 0x000000090dff7290 */ /* 0x000fd6000871e4ff */
[----:B------:R-:W-:-:S03]  /*0a60*/  @!UP0 UIADD3 UR21, UPT, UPT, UR7, 0x1, URZ ;  /* 0x0000000107158890 */ /* 0x000fc6000fffe0ff */
[----:B0-----:R-:W-:-:S09]  /*0a70*/  UMOV UR7, URZ ;  /* 0x000000ff00077c82 */ /* 0x001fd20008000000 */
.L_x_1:
[----:B------:R-:W-:Y:S01]  /*0a80*/  UIADD3 URZ, UP0, UPT, -UR5, UR20, URZ ;  /* 0x0000001405ff7290 */ /* 0x000fe2000ff1e1ff */
[----:B------:R-:W-:Y:S01]  /*0a90*/  UMOV UR8, URZ ;  /* 0x000000ff00087c82 */ /* 0x000fe20008000000 */
[----:B------:R-:W-:Y:S02]  /*0aa0*/  UPLOP3.LUT UP2, UPT, UPT, UPT, UPT, 0x40, 0x4 ;  /* 0x000000000004789c */ /* 0x000fe40003f4e870 */
[----:B------:R-:W-:Y:S02]  /*0ab0*/  UIADD3.X URZ, UP0, UPT, ~UR13, UR17, URZ, UP0, !UPT ;  /* 0x000000110dff7290 */ /* 0x000fe4000871e5ff */
[----:B------:R-:W-:Y:S02]  /*0ac0*/  UIADD3 UR7, UPT, UPT, UR7, 0x20, URZ ;  /* 0x0000002007077890 */ /* 0x000fe4000fffe0ff */
[----:B------:R-:W-:-:S04]  /*0ad0*/  UIADD3.X UR9, UPT, UPT, UR19, 0x1, URZ, UP0, !UPT ;  /* 0x0000000113097890 */ /* 0x000fc800087fe4ff */
        /* <DEDUP_REMOVED lines=12> */
[----:B------:R-:W-:-:S04]  /*0ba0*/  @!UP0 UIADD3 UR11, UP1, UPT, UR5, UR11, URZ ;  /* 0x0000000b050b8290 */ /* 0x000fc8000ff3e0ff */
[----:B------:R-:W-:-:S04]  /*0bb0*/  @!UP0 UIADD3.X UR10, UP1, UPT, UR13, UR10, URZ, UP1, !UPT ;  /* 0x0000000a0d0a8290 */ /* 0x000fc80008f3e4ff */
[----:B------:R-:W-:-:S04]  /*0bc0*/  @!UP0 UIADD3.X UR9, UP1, UPT, URZ, UR9, URZ, UP1, !UPT ;  /* 0x00000009ff098290 */ /* 0x000fc80008f3e4ff */
[----:B------:R-:W-:Y:S02]  /*0bd0*/  @!UP0 UPLOP3.LUT UP2, UPT, UPT, UPT, UP1, 0x40, 0x4 ;  /* 0x000000000004889c */ /* 0x000fe40003f4e810 */
[----:B------:R-:W-:-:S04]  /*0be0*/  UIADD3 URZ, UP0, UPT, -UR8, UR6, URZ ;  /* 0x0000000608ff7290 */ /* 0x000fc8000ff1e1ff */
[----:B------:R-:W-:-:S03]  /*0bf0*/  UIADD3.X UR20, UP0, UPT, UR18, -0x1, URZ, UP0, !UPT ;  /* 0xffffffff12147890 */ /* 0x000fc6000871e4ff */
[----:B------:R-:W-:Y:S02]  /*0c00*/  UMOV UR18, UR6 ;  /* 0x0000000600127c82 */ /* 0x000fe40008000000 */
[----:B------:R-:W-:-:S04]  /*0c10*/  @UP2 UIADD3 UR11, UP1, UPT, UR5, UR11, URZ ;  /* 0x0000000b050b2290 */ /* 0x000fc8000ff3e0ff */
[----:B------:R-:W-:Y:S02]  /*0c20*/  @UP2 UIADD3.X UR10, UP1, UPT, UR13, UR10, URZ, UP1, !UPT ;  /* 0x0000000a0d0a2290 */ /* 0x000fe40008f3e4ff */
[----:B------:R-:W-:Y:S02]  /*0c30*/  UIADD3.X UR17, UP0, UPT, UR11, -0x1, URZ, UP0, !UPT ;  /* 0xffffffff0b117890 */ /* 0x000fe4000871e4ff */
[----:B------:R-:W-:Y:S02]  /*0c40*/  @UP2 UIADD3.X UR9, UPT, UPT, URZ, UR9, URZ, UP1, !UPT ;  /* 0x00000009ff092290 */ /* 0x000fe40008ffe4ff */
[----:B------:R-:W-:-:S04]  /*0c50*/  UIADD3.X UR19, UP0, UPT, UR10, -0x1, URZ, UP0, !UPT ;  /* 0xffffffff0a137890 */ /* 0x000fc8000871e4ff */
[----:B------:R-:W-:-:S11]  /*0c60*/  UIADD3.X URZ, UP0, UPT, UR9, -0x1, URZ, UP0, !UPT ;  /* 0xffffffff09ff7890 */ /* 0x000fd6000871e4ff */
[----:B------:R-:W-:-:S03]  /*0c70*/  @!UP0 UIADD3 URZ, UP1, UPT, URZ, UR6, URZ ;  /* 0x00000006ffff8290 */ /* 0x000fc6000ff3e0ff */
[----:B------:R-:W-:Y:S01]  /*0c80*/  UMOV UR6, URZ ;  /* 0x000000ff00067c82 */ /* 0x000fe20008000000 */
[----:B------:R-:W-:-:S04]  /*0c90*/  @!UP0 UIADD3.X UR20, UP1, UPT, URZ, UR20, URZ, UP1, !UPT ;  /* 0x00000014ff148290 */ /* 0x000fc80008f3e4ff */
[----:B------:R-:W-:-:S04]  /*0ca0*/  @!UP0 UIADD3.X UR17, UP1, UPT, UR5, UR17, URZ, UP1, !UPT ;  /* 0x0000001105118290 */ /* 0x000fc80008f3e4ff */
[----:B------:R-:W-:Y:S02]  /*0cb0*/  @!UP0 UIADD3.X UR19, UPT, UPT, UR13, UR19, URZ, UP1, !UPT ;  /* 0x000000130d138290 */ /* 0x000fe40008ffe4ff */
[----:B------:R-:W-:-:S09]  /*0cc0*/  UISETP.GT.U32.AND UP0, UPT, UR7, UR26, UPT ;  /* 0x0000001a0700728c */ /* 0x000fd2000bf04070 */
[----:B------:R-:W-:Y:S05]  /*0cd0*/  BRA.U !UP0, `(.L_x_1) ;  /* 0xfffffffd08687547 */ /* 0x000fea000b83ffff */
[----:B------:R-:W-:Y:S02]  /*0ce0*/  UISETP.NE.AND UP0, UPT, UR27, URZ, UPT ;  /* 0x000000ff1b00728c */ /* 0x000fe4000bf05270 */
[----:B------:R-:W-:Y:S02]  /*0cf0*/  USHF.R.W.U32 UR6, UR18, UR14, UR20 ;  /* 0x0000000e12067299 */ /* 0x000fe40008001e14 */
[----:B------:R-:W-:Y:S02]  /*0d00*/  USHF.R.W.U32 UR20, UR20, UR14, UR17 ;  /* 0x0000000e14147299 */ /* 0x000fe40008001e11 */
[----:B------:R-:W-:Y:S02]  /*0d10*/  UISETP.NE.AND UP1, UPT, UR28, URZ, UPT ;  /* 0x000000ff1c00728c */ /* 0x000fe4000bf25270 */
[----:B------:R-:W-:Y:S02]  /*0d20*/  USHF.R.W.U32 UR17, UR17, UR14, UR19 ;  /* 0x0000000e11117299 */ /* 0x000fe40008001e13 */
[----:B------:R-:W-:-:S02]  /*0d30*/  USHF.R.W.U32 UR19, UR19, UR14, URZ ;  /* 0x0000000e13137299 */ /* 0x000fc40008001eff */
[----:B------:R-:W-:Y:S02]  /*0d40*/  UIADD3 UR30, UPT, UPT, UR30, -0x1, URZ ;  /* 0xffffffff1e1e7890 */ /* 0x000fe4000fffe0ff */
[----:B------:R-:W-:Y:S02]  /*0d50*/  USEL UR6, UR6, UR20, !UP1 ;  /* 0x0000001406067287 */ /* 0x000fe4000c800000 */
[----:B------:R-:W-:Y:S02]  /*0d60*/  USEL UR9, UR20, UR17, !UP1 ;  /* 0x0000001114097287 */ /* 0x000fe4000c800000 */
[----:B------:R-:W-:Y:S02]  /*0d70*/  @UP0 USEL UR6, UR17, UR19, !UP1 ;  /* 0x0000001311060287 */ /* 0x000fe4000c800000 */
[----:B------:R-:W-:Y:S02]  /*0d80*/  @UP0 USEL UR9, UR19, URZ, !UP1 ;  /* 0x000000ff13090287 */ /* 0x000fe4000c800000 */
[----:B------:R-:W-:-:S02]  /*0d90*/  UISETP.NE.AND UP0, UPT, UR30, -0x1, UPT ;  /* 0xffffffff1e00788c */ /* 0x000fc4000bf05270 */
[----:B------:R-:W-:-:S04]  /*0da0*/  UISETP.NE.AND UP2, UPT, UR26, 0x80, UPT ;  /* 0x000000801a00788c */ /* 0x000fc8000bf45270 */
[----:B------:R-:W-:Y:S02]  /*0db0*/  USEL UR9, UR9, 0xffffffff, UP2 ;  /* 0xffffffff09097887 */ /* 0x000fe40009000000 */
[----:B------:R-:W-:Y:S01]  /*0dc0*/  USEL UR8, UR6, 0xffffffff, UP2 ;  /* 0xffffffff06087887 */ /* 0x000fe20009000000 */
[----:B------:R-:W-:Y:S11]  /*0dd0*/  BRA.U UP0, `(.L_x_2) ;  /* 0xfffffff500587547 */ /* 0x000ff6000b83ffff */
[----:B------:R-:W0:Y:S01]  /*0de0*/  LDC.64 R2, c[0x0][0x390] ;  /* 0x0000e400ff027b82 */ /* 0x000e220000000a00 */
[----:B------:R-:W-:Y:S01]  /*0df0*/  IMAD.U32 R4, RZ, RZ, UR8 ;  /* 0x00000008ff047e24 */ /* 0x000fe2000f8e00ff */
[----:B------:R-:W-:-:S05]  /*0e00*/  MOV R5, UR9 ;  /* 0x0000000900057c02 */ /* 0x000fca0008000f00 */
[----:B0-----:R-:W-:Y:S01]  /*0e10*/  STG.E.64 desc[UR22][R2.64], R4 ;  /* 0x0000000402007986 */ /* 0x001fe2000c101b16 */
[----:B------:R-:W-:Y:S05]  /*0e20*/  EXIT ;  /* 0x000000000000794d */ /* 0x000fea0003800000 */
.L_x_3:
[----:B------:R-:W-:-:S00]  /*0e30*/  BRA `(.L_x_3) ;  /* 0xfffffffc00fc7947 */ /* 0x000fc0000383ffff */
[----:B------:R-:W-:-:S00]  /*0e40*/  NOP ;  /* 0x0000000000007918 */ /* 0x000fc00000000000 */
        /* <DEDUP_REMOVED lines=11> */
.L_x_11:


//--------------------- .text._Z9check_divP7Divisorm --------------------------
	.section	.text._Z9check_divP7Divisorm,"ax",@progbits
	.align	128
        .global         _Z9check_divP7Divisorm
        .type           _Z9check_divP7Divisorm,@function
        .size           _Z9check_divP7Divisorm,(.L_x_12 - _Z9check_divP7Divisorm)
        .other          _Z9check_divP7Divisorm,@"STO_CUDA_ENTRY STV_DEFAULT"
_Z9check_divP7Divisorm:
.text._Z9check_divP7Divisorm:
[----:B------:R-:W-:Y:S01]  /*0000*/  LDC R1, c[0x0][0x37c] ;  /* 0x0000df00ff017b82 */ /* 0x000fe20000000800 */
[----:B------:R-:W0:Y:S07]  /*0010*/  S2R R0, SR_TID.X ;  /* 0x0000000000007919 */ /* 0x000e2e0000002100 */
[----:B------:R-:W0:Y:S01]  /*0020*/  S2UR UR4, SR_CTAID.X ;  /* 0x00000000000479c3 */ /* 0x000e220000002500 */
[----:B------:R-:W1:Y:S07]  /*0030*/  LDCU.64 UR6, c[0x0][0x388] ;  /* 0x00007100ff0677ac */ /* 0x000e6e0008000a00 */
[----:B------:R-:W0:Y:S02]  /*0040*/  LDC R3, c[0x0][0x360] ;  /* 0x0000d800ff037b82 */ /* 0x000e240000000800 */
[----:B0-----:R-:W-:-:S05]  /*0050*/  IMAD R3, R3, UR4, R0 ;  /* 0x0000000403037c24 */ /* 0x001fca000f8e0200 */
[----:B-1----:R-:W-:-:S04]  /*0060*/  ISETP.GE.U32.AND P0, PT, R3, UR6, PT ;  /* 0x0000000603007c0c */ /* 0x002fc8000bf06070 */
[----:B------:R-:W-:-:S13]  /*0070*/  ISETP.GE.U32.AND.EX P0, PT, RZ, UR7, PT, P0 ;  /* 0x00000007ff007c0c */ /* 0x000fda000bf06100 */
[----:B------:R-:W-:Y:S05]  /*0080*/  @P0 EXIT ;  /* 0x000000000000094d */ /* 0x000fea0003800000 */
[----:B------:R-:W0:Y:S01]  /*0090*/  LDC.64 R6, c[0x4][0x8] ;  /* 0x01000200ff067b82 */ /* 0x000e220000000a00 */
[----:B------:R-:W0:Y:S01]  /*00a0*/  LDCU.64 UR6, c[0x0][0x358] ;  /* 0x00006b00ff0677ac */ /* 0x000e220008000a00 */
[----:B------:R-:W1:Y:S01]  /*00b0*/  LDCU.64 UR4, c[0x0][0x380] ;  /* 0x00007000ff0477ac */ /* 0x000e620008000a00 */
[----:B0-----:R-:W2:Y:S01]  /*00c0*/  LDG.E.64 R6, desc[UR6][R6.64] ;  /* 0x0000000606067981 */ /* 0x001ea2000c1e1b00 */
[C---:B-1----:R-:W-:Y:S01]  /*00d0*/  LEA R16, P1, R3.reuse, UR4, 0x4 ;  /* 0x0000000403107c11 */ /* 0x042fe2000f8220ff */
[----:B------:R-:W-:Y:S01]  /*00e0*/  BSSY.RECONVERGENT B0, `(.L_x_4) ;  /* 0x0000093000007945 */ /* 0x000fe20003800200 */
[----:B------:R-:W-:Y:S02]  /*00f0*/  IMAD.MOV.U32 R2, RZ, RZ, RZ ;  /* 0x000000ffff027224 */ /* 0x000fe400078e00ff */
[C---:B------:R-:W-:Y:S01]  /*0100*/  LEA.HI.X R17, R3.reuse, UR5, RZ, 0x4, P1 ;  /* 0x0000000503117c11 */ /* 0x040fe200088f24ff */
[----:B------:R-:W-:Y:S01]  /*0110*/  IMAD.MOV.U32 R5, RZ, RZ, RZ ;  /* 0x000000ffff057224 */ /* 0x000fe200078e00ff */
[----:B--2---:R-:W-:-:S04]  /*0120*/  LEA R0, P0, R3, R6, 0x1 ;  /* 0x0000000603007211 */ /* 0x004fc800078008ff */
[----:B------:R-:W-:Y:S01]  /*0130*/  LEA.HI.X R3, R3, R7, RZ, 0x1, P0 ;  /* 0x0000000703037211 */ /* 0x000fe200000f0cff */
[----:B------:R-:W-:-:S04]  /*0140*/  IMAD.MOV.U32 R6, RZ, RZ, R0 ;  /* 0x000000ffff067224 */ /* 0x000fc800078e0000 */
[----:B------:R-:W-:-:S05]  /*0150*/  IMAD.MOV.U32 R7, RZ, RZ, R3 ;  /* 0x000000ffff077224 */ /* 0x000fca00078e0003 */
[----:B------:R0:W-:Y:S02]  /*0160*/  STG.E.64 desc[UR6][R16.64], R6 ;  /* 0x0000000610007986 */ /* 0x0001e4000c101b06 */
.L_x_9:
[C---:B------:R-:W-:Y:S01]  /*0170*/  ISETP.GE.U32.AND P0, PT, R0.reuse, RZ, PT ;  /* 0x000000ff0000720c */ /* 0x040fe20003f06070 */
[----:B------:R-:W-:Y:S01]  /*0180*/  UMOV UR4, 0x4321 ;  /* 0x0000432100047882 */ /* 0x000fe20000000000 */
[C---:B------:R-:W-:Y:S01]  /*0190*/  ISETP.GT.U32.AND P1, PT, R0.reuse, RZ, PT ;  /* 0x000000ff0000720c */ /* 0x040fe20003f24070 */
[----:B0-----:R-:W-:Y:S01]  /*01a0*/  IMAD.U32 R7, RZ, RZ, UR4 ;  /* 0x00000004ff077e24 */ /* 0x001fe2000f8e00ff */
[C---:B------:R-:W-:Y:S01]  /*01b0*/  ISETP.GE.U32.AND.EX P0, PT, R3.reuse, 0x1, PT, P0 ;  /* 0x000000010300780c */ /* 0x040fe20003f06100 */
[----:B------:R-:W-:Y:S01]  /*01c0*/  IMAD.MOV.U32 R8, RZ, RZ, 0x4b800000 ;  /* 0x4b800000ff087424 */ /* 0x000fe200078e00ff */
[----:B------:R-:W-:Y:S01]  /*01d0*/  ISETP.GT.U32.AND.EX P1, PT, R3, 0x1, PT, P1 ;  /* 0x000000010300780c */ /* 0x000fe20003f24110 */
[----:B------:R-:W-:Y:S01]  /*01e0*/  IMAD.MOV.U32 R25, RZ, RZ, RZ ;  /* 0x000000ffff197224 */ /* 0x000fe200078e00ff */
[C---:B------:R-:W-:Y:S01]  /*01f0*/  SEL R9, R0.reuse, R3, !P0 ;  /* 0x0000000300097207 */ /* 0x040fe20004000000 */
[----:B------:R-:W-:Y:S01]  /*0200*/  IMAD.MOV.U32 R27, RZ, RZ, RZ ;  /* 0x000000ffff1b7224 */ /* 0x000fe200078e00ff */
[----:B------:R-:W-:-:S02]  /*0210*/  SEL R18, R0, RZ, P1 ;  /* 0x000000ff00127207 */ /* 0x000fc40000800000 */
[----:B------:R-:W0:Y:S02]  /*0220*/  FLO.U32 R4, R9 ;  /* 0x0000000900047300 */ /* 0x000e2400000e0000 */
[----:B0-----:R-:W-:-:S04]  /*0230*/  IADD3 R4, PT, PT, -R4, 0x1f, RZ ;  /* 0x0000001f04047810 */ /* 0x001fc80007ffe1ff */
[----:B------:R-:W-:-:S04]  /*0240*/  SHF.L.W.U32.HI R6, R18, R4, R9 ;  /* 0x0000000412067219 */ /* 0x000fc80000010e09 */
[----:B------:R-:W-:Y:S01]  /*0250*/  PRMT R7, R6, R7, 0x3f ;  /* 0x0000003f06077416 */ /* 0x000fe20000000007 */
[----:B------:R-:W-:-:S03]  /*0260*/  IMAD.MOV R11, RZ, RZ, -R6 ;  /* 0x000000ffff0b7224 */ /* 0x000fc600078e0a06 */
[C---:B------:R-:W-:Y:S02]  /*0270*/  FSETP.GEU.AND P2, PT, |R7|.reuse, 1.175494350822287508e-38, PT ;  /* 0x008000000700780b */ /* 0x040fe40003f4e200 */
[----:B------:R-:W-:Y:S02]  /*0280*/  FSETP.GT.AND P1, PT, |R7|, 8.50705917302346158658e+37, PT ;  /* 0x7e8000000700780b */ /* 0x000fe40003f24200 */
[----:B------:R-:W-:-:S04]  /*0290*/  FSEL R8, R8, 1, !P2 ;  /* 0x3f80000008087808 */ /* 0x000fc80005000000 */
[----:B------:R-:W-:-:S05]  /*02a0*/  FSEL R8, R8, 0.25, !P1 ;  /* 0x3e80000008087808 */ /* 0x000fca0004800000 */
[----:B------:R-:W-:Y:S01]  /*02b0*/  FMUL R10, R7, R8 ;  /* 0x00000008070a7220 */ /* 0x000fe20000400000 */
[----:B------:R-:W-:-:S03]  /*02c0*/  LOP3.LUT R7, R4, 0x1f, RZ, 0xc0, !PT ;  /* 0x0000001f04077812 */ /* 0x000fc600078ec0ff */
[----:B------:R0:W1:Y:S01]  /*02d0*/  MUFU.RCP R9, R10 ;  /* 0x0000000a00097308 */ /* 0x0000620000001000 */
[----:B------:R-:W-:Y:S01]  /*02e0*/  SHF.L.U32 R19, R18, R7, RZ ;  /* 0x0000000712137219 */ /* 0x000fe200000006ff */
[----:B------:R-:W-:Y:S02]  /*02f0*/  IMAD.MOV.U32 R18, RZ, RZ, RZ ;  /* 0x000000ffff127224 */ /* 0x000fe400078e00ff */
[C---:B0-----:R-:W-:Y:S02]  /*0300*/  VIADD R10, R4.reuse, 0x60 ;  /* 0x00000060040a7836 */ /* 0x041fe40000000000 */
[----:B------:R-:W-:-:S05]  /*0310*/  @P0 VIADD R10, R4, 0x40 ;  /* 0x00000040040a0836 */ /* 0x000fca0000000000 */
[----:B------:R-:W-:Y:S01]  /*0320*/  LOP3.LUT R14, R10, 0x20, RZ, 0xc0, !PT ;  /* 0x000000200a0e7812 */ /* 0x000fe200078ec0ff */
[----:B-1----:R-:W-:-:S05]  /*0330*/  FMUL R9, R8, R9 ;  /* 0x0000000908097220 */ /* 0x002fca0000400000 */
[----:B------:R-:W-:-:S05]  /*0340*/  LEA R9, R9, 0xfffffe00, 0x9 ;  /* 0xfffffe0009097811 */ /* 0x000fca00078e48ff */
[----:B------:R-:W-:-:S04]  /*0350*/  IMAD.HI.U32 R12, P1, R9, R19, R18 ;  /* 0x00000013090c7227 */ /* 0x000fc80007820012 */
[----:B------:R-:W-:Y:S02]  /*0360*/  IMAD.X R13, RZ, RZ, RZ, P1 ;  /* 0x000000ffff0d7224 */ /* 0x000fe400008e06ff */
[----:B------:R-:W-:-:S03]  /*0370*/  IMAD.WIDE.U32 R12, R6, R9, R12 ;  /* 0x00000009060c7225 */ /* 0x000fc600078e000c */
[----:B------:R-:W-:-:S05]  /*0380*/  IADD3 R8, P1, PT, RZ, -R12, RZ ;  /* 0x8000000cff087210 */ /* 0x000fca0007f3e0ff */
[----:B------:R-:W-:Y:S01]  /*0390*/  IMAD.X R12, R11, 0x1, ~R13, P1 ;  /* 0x000000010b0c7824 */ /* 0x000fe200008e0e0d */
[----:B------:R-:W-:Y:S01]  /*03a0*/  ISETP.GT.U32.AND P1, PT, R8, -0x1, PT ;  /* 0xffffffff0800780c */ /* 0x000fe20003f24070 */
[----:B------:R-:W-:Y:S01]  /*03b0*/  IMAD.MOV.U32 R11, RZ, RZ, 0x48 ;  /* 0x00000048ff0b7424 */ /* 0x000fe200078e00ff */
[----:B------:R-:W-:Y:S02]  /*03c0*/  LOP3.LUT R13, R10, 0x40, RZ, 0xc0, !PT ;  /* 0x000000400a0d7812 */ /* 0x000fe400078ec0ff */
[----:B------:R-:W-:Y:S02]  /*03d0*/  ISETP.GT.AND.EX P0, PT, R12, -0x1, PT, P1 ;  /* 0xffffffff0c00780c */ /* 0x000fe40003f04310 */
[----:B------:R-:W-:Y:S02]  /*03e0*/  SHF.R.U32.HI R15, RZ, 0x1f, R12 ;  /* 0x0000001fff0f7819 */ /* 0x000fe4000001160c */
[----:B------:R-:W-:Y:S02]  /*03f0*/  SEL R24, R9, RZ, P0 ;  /* 0x000000ff09187207 */ /* 0x000fe40000000000 */
[----:B------:R-:W-:-:S07]  /*0400*/  LOP3.LUT R15, R15, 0x1, RZ, 0x3c, !PT ;  /* 0x000000010f0f7812 */ /* 0x000fce00078e3cff */
.L_x_7:
[----:B------:R-:W0:Y:S02]  /*0410*/  LDC.64 R20, c[0x4][RZ] ;  /* 0x01000000ff147b82 */ /* 0x000e240000000a00 */
[----:B0-----:R-:W-:-:S06]  /*0420*/  IMAD.WIDE.U32 R20, R11, 0x8, R20 ;  /* 0x000000080b147825 */ /* 0x001fcc00078e0014 */
[----:B------:R-:W2:Y:S01]  /*0430*/  LDG.E.64 R20, desc[UR6][R20.64] ;  /* 0x0000000614147981 */ /* 0x000ea2000c1e1b00 */
[----:B------:R-:W-:Y:S01]  /*0440*/  IMAD.MOV.U32 R22, RZ, RZ, 0x0 ;  /* 0x00000000ff167424 */ /* 0x000fe200078e00ff */
[----:B------:R-:W-:Y:S01]  /*0450*/  BSSY.RECONVERGENT B1, `(.L_x_5) ;  /* 0x000003f000017945 */ /* 0x000fe20003800200 */
[----:B------:R-:W-:Y:S01]  /*0460*/  IMAD.MOV.U32 R23, RZ, RZ, -0x80000000 ;  /* 0x80000000ff177424 */ /* 0x000fe200078e00ff */
[----:B------:R-:W-:Y:S01]  /*0470*/  SHF.L.W.U32.HI R33, R27, R4, RZ ;  /* 0x000000041b217219 */ /* 0x000fe20000010eff */
[----:B------:R-:W-:-:S05]  /*0480*/  IMAD.HI.U32 R22, P0, R9, R8, R22 ;  /* 0x0000000809167227 */ /* 0x000fca0007800016 */
[----:B------:R-:W-:-:S03]  /*0490*/  SEL R23, RZ, 0x1, !P0 ;  /* 0x00000001ff177807 */ /* 0x000fc60004000000 */
[----:B------:R-:W-:-:S03]  /*04a0*/  IMAD.WIDE.U32 R22, R9, R12, R22 ;  /* 0x0000000c09167225 */ /* 0x000fc600078e0016 */
[----:B------:R-:W-:-:S04]  /*04b0*/  IADD3 RZ, P0, PT, R22, R8, RZ ;  /* 0x0000000816ff7210 */ /* 0x000fc80007f1e0ff */
[----:B------:R-:W-:-:S04]  /*04c0*/  IADD3.X R23, P0, PT, R23, R12, RZ, P0, !PT ;  /* 0x0000000c17177210 */ /* 0x000fc8000071e4ff */
[----:B------:R-:W-:Y:S02]  /*04d0*/  IADD3 R23, P1, PT, R24, R23, RZ ;  /* 0x0000001718177210 */ /* 0x000fe40007f3e0ff */
[----:B------:R-:W-:-:S05]  /*04e0*/  SEL R22, RZ, 0x1, !P0 ;  /* 0x00000001ff167807 */ /* 0x000fca0004000000 */
[----:B------:R-:W-:-:S05]  /*04f0*/  IMAD.X R22, R15, 0x1, R22, P1 ;  /* 0x000000010f167824 */ /* 0x000fca00008e0616 */
[----:B------:R-:W-:-:S04]  /*0500*/  ISETP.NE.AND P0, PT, R22, 0x2, PT ;  /* 0x000000021600780c */ /* 0x000fc80003f05270 */
[----:B------:R-:W-:Y:S01]  /*0510*/  SEL R29, R23, 0xffffffff, P0 ;  /* 0xffffffff171d7807 */ /* 0x000fe20000000000 */
[----:B------:R-:W-:-:S04]  /*0520*/  IMAD.MOV.U32 R23, RZ, RZ, RZ ;  /* 0x000000ffff177224 */ /* 0x000fc800078e00ff */
[----:B------:R-:W-:-:S04]  /*0530*/  IMAD.HI.U32 R22, R29, R19, RZ ;  /* 0x000000131d167227 */ /* 0x000fc800078e00ff */
[----:B------:R-:W-:-:S03]  /*0540*/  IMAD.WIDE.U32 R22, R6, R29, R22 ;  /* 0x0000001d06167225 */ /* 0x000fc600078e0016 */
[----:B------:R-:W-:-:S04]  /*0550*/  IADD3 RZ, P0, PT, R19, R22, RZ ;  /* 0x0000001613ff7210 */ /* 0x000fc80007f1e0ff */
[----:B------:R-:W-:Y:S02]  /*0560*/  IADD3.X RZ, P0, PT, R6, R23, RZ, P0, !PT ;  /* 0x0000001706ff7210 */ /* 0x000fe4000071e4ff */
[C---:B--2---:R-:W-:Y:S02]  /*0570*/  SHF.L.U32 R23, R20.reuse, R7, RZ ;  /* 0x0000000714177219 */ /* 0x044fe400000006ff */
[-C--:B------:R-:W-:Y:S02]  /*0580*/  SHF.L.W.U32.HI R22, R20, R4.reuse, R21 ;  /* 0x0000000414167219 */ /* 0x080fe40000010e15 */
[----:B------:R-:W-:Y:S02]  /*0590*/  VIMNMX.U32 R20, PT, PT, R29, -0x2, PT ;  /* 0xfffffffe1d147848 */ /* 0x000fe40003fe0000 */
[-C--:B------:R-:W-:Y:S02]  /*05a0*/  SHF.L.W.U32.HI R31, R21, R4.reuse, R25 ;  /* 0x00000004151f7219 */ /* 0x080fe40000010e19 */
[----:B------:R-:W-:-:S03]  /*05b0*/  SHF.L.W.U32.HI R25, R25, R4, R27 ;  /* 0x0000000419197219 */ /* 0x000fc60000010e1b */
[----:B------:R-:W-:Y:S02]  /*05c0*/  @!P0 VIADD R29, R20, 0x1 ;  /* 0x00000001141d8836 */ /* 0x000fe40000000000 */
[----:B------:R-:W-:-:S07]  /*05d0*/  IMAD.MOV.U32 R27, RZ, RZ, RZ ;  /* 0x000000ffff1b7224 */ /* 0x000fce00078e00ff */
.L_x_6:
[----:B------:R-:W-:Y:S01]  /*05e0*/  IADD3 RZ, P0, PT, -R19, R31, RZ ;  /* 0x0000001f13ff7210 */ /* 0x000fe20007f1e1ff */
[----:B------:R-:W-:Y:S01]  /*05f0*/  IMAD.MOV.U32 R20, RZ, RZ, RZ ;  /* 0x000000ffff147224 */ /* 0x000fe200078e00ff */
[----:B------:R-:W-:Y:S01]  /*0600*/  PLOP3.LUT P2, PT, PT, PT, PT, 0x8, 0x80 ;  /* 0x000000000080781c */ /* 0x000fe20003f4e170 */
[----:B------:R-:W-:Y:S01]  /*0610*/  UMOV UR4, URZ ;  /* 0x000000ff00047c82 */ /* 0x000fe20008000000 */
[----:B------:R-:W-:Y:S01]  /*0620*/  IADD3.X RZ, P0, PT, ~R6, R25, RZ, P0, !PT ;  /* 0x0000001906ff7210 */ /* 0x000fe2000071e5ff */
[----:B------:R-:W-:-:S03]  /*0630*/  VIADD R27, R27, 0x20 ;  /* 0x000000201b1b7836 */ /* 0x000fc60000000000 */
[----:B------:R-:W-:-:S03]  /*0640*/  IADD3.X R21, PT, PT, R33, 0x1, RZ, P0, !PT ;  /* 0x0000000121157810 */ /* 0x000fc600007fe4ff */
[----:B------:R-:W-:-:S05]  /*0650*/  IMAD.HI.U32 R20, R33, R29, R20 ;  /* 0x0000001d21147227 */ /* 0x000fca00078e0014 */
[----:B------:R-:W-:-:S04]  /*0660*/  ISETP.GE.U32.AND P0, PT, R20, R33, PT ;  /* 0x000000211400720c */ /* 0x000fc80003f06070 */
[----:B------:R-:W-:-:S05]  /*0670*/  SEL R35, R20, 0xffffffff, P0 ;  /* 0xffffffff14237807 */ /* 0x000fca0000000000 */
[----:B------:R-:W-:-:S04]  /*0680*/  IMAD.WIDE.U32 R20, R35, R19, RZ ;  /* 0x0000001323147225 */ /* 0x000fc800078e00ff */
[----:B------:R-:W-:Y:S02]  /*0690*/  IMAD.MOV.U32 R20, RZ, RZ, R21 ;  /* 0x000000ffff147224 */ /* 0x000fe400078e0015 */
[----:B------:R-:W-:Y:S02]  /*06a0*/  IMAD.MOV.U32 R21, RZ, RZ, RZ ;  /* 0x000000ffff157224 */ /* 0x000fe400078e00ff */
[-C--:B------:R-:W-:Y:S02]  /*06b0*/  IMAD R26, R19, R35.reuse, RZ ;  /* 0x00000023131a7224 */ /* 0x080fe400078e02ff */
[----:B------:R-:W-:-:S03]  /*06c0*/  IMAD.WIDE.U32 R20, R6, R35, R20 ;  /* 0x0000002306147225 */ /* 0x000fc600078e0014 */
[----:B------:R-:W-:-:S04]  /*06d0*/  IADD3 R35, P0, PT, -R26, R31, RZ ;  /* 0x0000001f1a237210 */ /* 0x000fc80007f1e1ff */
[----:B------:R-:W-:-:S04]  /*06e0*/  IADD3.X R37, P0, PT, R25, ~R20, RZ, P0, !PT ;  /* 0x8000001419257210 */ /* 0x000fc8000071e4ff */
[----:B------:R-:W-:-:S13]  /*06f0*/  IADD3.X R20, P0, PT, R33, ~R21, RZ, P0, !PT ;  /* 0x8000001521147210 */ /* 0x000fda000071e4ff */
[----:B------:R-:W-:-:S04]  /*0700*/  @!P0 IADD3 R35, P1, PT, R19, R35, RZ ;  /* 0x0000002313238210 */ /* 0x000fc80007f3e0ff */
[----:B------:R-:W-:-:S04]  /*0710*/  @!P0 IADD3.X R37, P1, PT, R6, R37, RZ, P1, !PT ;  /* 0x0000002506258210 */ /* 0x000fc80000f3e4ff */
[----:B------:R-:W-:-:S04]  /*0720*/  @!P0 IADD3.X R20, P1, PT, RZ, R20, RZ, P1, !PT ;  /* 0x00000014ff148210 */ /* 0x000fc80000f3e4ff */
[----:B------:R-:W-:Y:S02]  /*0730*/  @!P0 PLOP3.LUT P2, PT, P1, PT, PT, 0x8, 0x80 ;  /* 0x000000000080881c */ /* 0x000fe40000f4e170 */
[----:B------:R-:W-:-:S04]  /*0740*/  IADD3 RZ, P0, PT, R23, -UR4, RZ ;  /* 0x8000000417ff7c10 */ /* 0x000fc8000ff1e0ff */
[----:B------:R-:W-:Y:S01]  /*0750*/  IADD3.X R31, P0, PT, R22, -0x1, RZ, P0, !PT ;  /* 0xffffffff161f7810 */ /* 0x000fe2000071e4ff */
[----:B------:R-:W-:-:S06]  /*0760*/  IMAD.MOV.U32 R22, RZ, RZ, R23 ;  /* 0x000000ffff167224 */ /* 0x000fcc00078e0017 */
[----:B------:R-:W-:-:S04]  /*0770*/  @P2 IADD3 R35, P1, PT, R19, R35, RZ ;  /* 0x0000002313232210 */ /* 0x000fc80007f3e0ff */
[----:B------:R-:W-:Y:S02]  /*0780*/  @P2 IADD3.X R37, P1, PT, R6, R37, RZ, P1, !PT ;  /* 0x0000002506252210 */ /* 0x000fe40000f3e4ff */
[----:B------:R-:W-:-:S03]  /*0790*/  IADD3.X R25, P0, PT, R35, -0x1, RZ, P0, !PT ;  /* 0xffffffff23197810 */ /* 0x000fc6000071e4ff */
[----:B------:R-:W-:Y:S01]  /*07a0*/  @P2 IMAD.X R20, RZ, RZ, R20, P1 ;  /* 0x000000ffff142224 */ /* 0x000fe200008e0614 */
[----:B------:R-:W-:Y:S02]  /*07b0*/  IADD3.X R33, P0, PT, R37, -0x1, RZ, P0, !PT ;  /* 0xffffffff25217810 */ /* 0x000fe4000071e4ff */
[----:B------:R-:W-:Y:S02]  /*07c0*/  ISETP.GT.U32.AND P2, PT, R27, R10, PT ;  /* 0x0000000a1b00720c */ /* 0x000fe40003f44070 */
[----:B------:R-:W-:-:S13]  /*07d0*/  IADD3.X RZ, P0, PT, R20, -0x1, RZ, P0, !PT ;  /* 0xffffffff14ff7810 */ /* 0x000fda000071e4ff */
[----:B------:R-:W-:Y:S01]  /*07e0*/  @!P0 IADD3 RZ, P1, PT, RZ, R23, RZ ;  /* 0x00000017ffff8210 */ /* 0x000fe20007f3e0ff */
[----:B------:R-:W-:-:S03]  /*07f0*/  IMAD.MOV.U32 R23, RZ, RZ, RZ ;  /* 0x000000ffff177224 */ /* 0x000fc600078e00ff */
[----:B------:R-:W-:-:S04]  /*0800*/  @!P0 IADD3.X R31, P1, PT, RZ, R31, RZ, P1, !PT ;  /* 0x0000001fff1f8210 */ /* 0x000fc80000f3e4ff */
[----:B------:R-:W-:-:S05]  /*0810*/  @!P0 IADD3.X R25, P1, PT, R19, R25, RZ, P1, !PT ;  /* 0x0000001913198210 */ /* 0x000fca0000f3e4ff */
[----:B------:R-:W-:Y:S01]  /*0820*/  @!P0 IMAD.X R33, R6, 0x1, R33, P1 ;  /* 0x0000000106218824 */ /* 0x000fe200008e0621 */
[----:B------:R-:W-:Y:S07]  /*0830*/  @!P2 BRA `(.L_x_6) ;  /* 0xfffffffc0068a947 */ /* 0x000fee000383ffff */
[----:B------:R-:W-:Y:S05]  /*0840*/  BSYNC.RECONVERGENT B1 ;  /* 0x0000000000017941 */ /* 0x000fea0003800200 */
.L_x_5:
[----:B------:R-:W-:Y:S01]  /*0850*/  VIADD R11, R11, 0xffffffff ;  /* 0xffffffff0b0b7836 */ /* 0x000fe20000000000 */
[----:B------:R-:W-:Y:S02]  /*0860*/  ISETP.NE.AND P1, PT, R13, RZ, PT ;  /* 0x000000ff0d00720c */ /* 0x000fe40003f25270 */
[-C--:B------:R-:W-:Y:S02]  /*0870*/  SHF.R.W.U32 R20, R31, R4.reuse, R25 ;  /* 0x000000041f147219 */ /* 0x080fe40000001e19 */
[----:B------:R-:W-:Y:S02]  /*0880*/  ISETP.NE.AND P3, PT, R11, -0x1, PT ;  /* 0xffffffff0b00780c */ /* 0x000fe40003f65270 */
[----:B------:R-:W-:Y:S02]  /*0890*/  ISETP.NE.AND P2, PT, R14, RZ, PT ;  /* 0x000000ff0e00720c */ /* 0x000fe40003f45270 */
[-C--:B------:R-:W-:Y:S02]  /*08a0*/  SHF.R.W.U32 R25, R25, R4.reuse, R33 ;  /* 0x0000000419197219 */ /* 0x080fe40000001e21 */
[----:B------:R-:W-:-:S02]  /*08b0*/  SHF.R.W.U32 R31, R22, R4, R31 ;  /* 0x00000004161f7219 */ /* 0x000fc40000001e1f */
[----:B------:R-:W-:Y:S02]  /*08c0*/  SHF.R.W.U32 R22, R33, R4, RZ ;  /* 0x0000000421167219 */ /* 0x000fe40000001eff */
[----:B------:R-:W-:Y:S02]  /*08d0*/  SEL R27, R20, R25, !P2 ;  /* 0x00000019141b7207 */ /* 0x000fe40005000000 */
[----:B------:R-:W-:Y:S02]  /*08e0*/  SEL R20, R31, R20, !P2 ;  /* 0x000000141f147207 */ /* 0x000fe40005000000 */
[----:B------:R-:W-:Y:S02]  /*08f0*/  ISETP.NE.AND P0, PT, R10, 0x80, PT ;  /* 0x000000800a00780c */ /* 0x000fe40003f05270 */
[----:B------:R-:W-:Y:S02]  /*0900*/  @P1 SEL R27, R22, RZ, !P2 ;  /* 0x000000ff161b1207 */ /* 0x000fe40005000000 */
[----:B------:R-:W-:-:S02]  /*0910*/  @P1 SEL R20, R25, R22, !P2 ;  /* 0x0000001619141207 */ /* 0x000fc40005000000 */
[----:B------:R-:W-:Y:S02]  /*0920*/  SEL R27, R27, 0xffffffff, P0 ;  /* 0xffffffff1b1b7807 */ /* 0x000fe40000000000 */
[----:B------:R-:W-:Y:S01]  /*0930*/  SEL R25, R20, 0xffffffff, P0 ;  /* 0xffffffff14197807 */ /* 0x000fe20000000000 */
[----:B------:R-:W-:Y:S06]  /*0940*/  @P3 BRA `(.L_x_7) ;  /* 0xfffffff800b03947 */ /* 0x000fec000383ffff */
[----:B------:R-:W-:-:S04]  /*0950*/  ISETP.NE.U32.AND P0, PT, R25, RZ, PT ;  /* 0x000000ff1900720c */ /* 0x000fc80003f05070 */
[----:B------:R-:W-:-:S13]  /*0960*/  ISETP.NE.AND.EX P0, PT, R27, RZ, PT, P0 ;  /* 0x000000ff1b00720c */ /* 0x000fda0003f05300 */
[----:B------:R-:W-:Y:S05]  /*0970*/  @P0 BRA `(.L_x_8) ;  /* 0x0000000000240947 */ /* 0x000fea0003800000 */
[----:B------:R-:W2:Y:S01]  /*0980*/  LDG.E.64 R6, desc[UR6][R16.64] ;  /* 0x0000000610067981 */ /* 0x000ea2000c1e1b00 */
[----:B------:R-:W-:-:S05]  /*0990*/  IADD3 R2, P0, PT, R2, 0x1, RZ ;  /* 0x0000000102027810 */ /* 0x000fca0007f1e0ff */
[----:B------:R-:W-:Y:S02]  /*09a0*/  IMAD.X R5, RZ, RZ, R5, P0 ;  /* 0x000000ffff057224 */ /* 0x000fe400000e0605 */
[-C--:B--2---:R-:W-:Y:S02]  /*09b0*/  IMAD R4, R7, R0.reuse, RZ ;  /* 0x0000000007047224 */ /* 0x084fe400078e02ff */
[----:B------:R-:W-:-:S04]  /*09c0*/  IMAD.WIDE.U32 R8, R6, R0, RZ ;  /* 0x0000000006087225 */ /* 0x000fc800078e00ff */
[----:B------:R-:W-:Y:S02]  /*09d0*/  IMAD R3, R6, R3, R4 ;  /* 0x0000000306037224 */ /* 0x000fe400078e0204 */
[----:B------:R-:W-:Y:S02]  /*09e0*/  IMAD.MOV.U32 R0, RZ, RZ, R8 ;  /* 0x000000ffff007224 */ /* 0x000fe400078e0008 */
[----:B------:R-:W-:Y:S01]  /*09f0*/  IMAD.IADD R3, R9, 0x1, R3 ;  /* 0x0000000109037824 */ /* 0x000fe200078e0203 */
[----:B------:R-:W-:Y:S06]  /*0a00*/  BRA `(.L_x_9) ;  /* 0xfffffff400d87947 */ /* 0x000fec000383ffff */
.L_x_8:
[----:B------:R-:W-:Y:S05]  /*0a10*/  BSYNC.RECONVERGENT B0 ;  /* 0x0000000000007941 */ /* 0x000fea0003800200 */
.L_x_4:
[----:B------:R-:W-:-:S05]  /*0a20*/  IMAD.MOV.U32 R3, RZ, RZ, R5 ;  /* 0x000000ffff037224 */ /* 0x000fca00078e0005 */
[----:B------:R-:W-:Y:S01]  /*0a30*/  STG.E.64 desc[UR6][R16.64+0x8], R2 ;  /* 0x0000080210007986 */ /* 0x000fe2000c101b06 */
[----:B------:R-:W-:Y:S05]  /*0a40*/  EXIT ;  /* 0x000000000000794d */ /* 0x000fea0003800000 */
.L_x_10:
        /* <DEDUP_REMOVED lines=11> */
.L_x_12:


//--------------------- .nv.global.init           --------------------------
	.section	.nv.global.init,"aw",@progbits
	.align	8
.nv.global.init:
	.type		k,@object
	.size		k,(.L_1 - k)
	.other		k,@"STV_DEFAULT STO_CUDA_MANAGED"
k:
        /*0000*/ 	.byte	0x03, 0x00, 0x00, 0x00, 0x00, 0x00, 0x00, 0x00
.L_1:


//--------------------- .nv.shared.reserved.0     --------------------------
	.section	.nv.shared.reserved.0,"aw",@nobits
	.weak		__nv_reservedSMEM_offset_0_alias
	.size		__nv_reservedSMEM_offset_0_alias, 0, 64
	.other		__nv_reservedSMEM_offset_0_alias,@"STO_CUDA_RESERVED_SHARED STV_DEFAULT"
__nv_reservedSMEM_offset_0_alias:
	.zero		0
	.zero		64


//--------------------- .nv.global                --------------------------
	.section	.nv.global,"aw",@nobits
	.align	8
.nv.global:
	.type		num,@object
	.size		num,(.L_0 - num)
	.other		num,@"STV_DEFAULT STO_CUDA_MANAGED"
num:
	.zero		584
.L_0:


//--------------------- .nv.constant0._Z20divide_num_by_kernelPmmS_ --------------------------
	.section	.nv.constant0._Z20divide_num_by_kernelPmmS_,"a",@progbits
	.sectionflags	@""
	.align	4
.nv.constant0._Z20divide_num_by_kernelPmmS_:
	.zero		920


//--------------------- .nv.constant0._Z9check_divP7Divisorm --------------------------
	.section	.nv.constant0._Z9check_divP7Divisorm,"a",@progbits
	.sectionflags	@""
	.align	4
.nv.constant0._Z9check_divP7Divisorm:
	.zero		912


//--------------------- SYMBOLS --------------------------

	.type		.nv.reservedSmem.offset0,@object
	.size		.nv.reservedSmem.offset0,0x4
